//
// Generated by NVIDIA NVVM Compiler
//
// Compiler Build ID: CL-36424714
// Cuda compilation tools, release 13.0, V13.0.88
// Based on NVVM 20.0.0
//

.version 9.0
.target sm_100
.address_size 64

	// .globl	_Z27compute_means_and_normalizeiiiiPKfPfS1_

.visible .entry _Z27compute_means_and_normalizeiiiiPKfPfS1_(
	.param .u32 _Z27compute_means_and_normalizeiiiiPKfPfS1__param_0,
	.param .u32 _Z27compute_means_and_normalizeiiiiPKfPfS1__param_1,
	.param .u32 _Z27compute_means_and_normalizeiiiiPKfPfS1__param_2,
	.param .u32 _Z27compute_means_and_normalizeiiiiPKfPfS1__param_3,
	.param .u64 .ptr .align 1 _Z27compute_means_and_normalizeiiiiPKfPfS1__param_4,
	.param .u64 .ptr .align 1 _Z27compute_means_and_normalizeiiiiPKfPfS1__param_5,
	.param .u64 .ptr .align 1 _Z27compute_means_and_normalizeiiiiPKfPfS1__param_6
)
{
	.reg .pred 	%p<20>;
	.reg .b32 	%r<70>;
	.reg .b32 	%f<154>;
	.reg .b64 	%rd<36>;

	ld.param.u32 	%r42, [_Z27compute_means_and_normalizeiiiiPKfPfS1__param_0];
	ld.param.u32 	%r40, [_Z27compute_means_and_normalizeiiiiPKfPfS1__param_1];
	ld.param.u32 	%r41, [_Z27compute_means_and_normalizeiiiiPKfPfS1__param_3];
	ld.param.u64 	%rd7, [_Z27compute_means_and_normalizeiiiiPKfPfS1__param_4];
	ld.param.u64 	%rd8, [_Z27compute_means_and_normalizeiiiiPKfPfS1__param_5];
	ld.param.u64 	%rd6, [_Z27compute_means_and_normalizeiiiiPKfPfS1__param_6];
	cvta.to.global.u64 	%rd1, %rd8;
	cvta.to.global.u64 	%rd2, %rd7;
	mov.u32 	%r43, %ctaid.x;
	mov.u32 	%r44, %ntid.x;
	mov.u32 	%r45, %tid.x;
	mad.lo.s32 	%r1, %r43, %r44, %r45;
	setp.ge.s32 	%p1, %r1, %r42;
	@%p1 bra 	$L__BB0_27;
	setp.lt.s32 	%p2, %r40, 1;
	mov.f32 	%f145, 0f00000000;
	@%p2 bra 	$L__BB0_14;
	mul.lo.s32 	%r2, %r40, %r1;
	and.b32  	%r3, %r40, 15;
	setp.lt.u32 	%p3, %r40, 16;
	mov.f32 	%f145, 0f00000000;
	mov.b32 	%r60, 0;
	@%p3 bra 	$L__BB0_5;
	and.b32  	%r60, %r40, 2147483632;
	neg.s32 	%r58, %r60;
	add.s64 	%rd3, %rd2, 32;
	mov.f32 	%f145, 0f00000000;
	mov.u32 	%r57, %r2;
$L__BB0_4:
	.pragma "nounroll";
	mul.wide.s32 	%rd9, %r57, 4;
	add.s64 	%rd10, %rd3, %rd9;
	ld.global.f32 	%f31, [%rd10+-32];
	add.f32 	%f32, %f145, %f31;
	ld.global.f32 	%f33, [%rd10+-28];
	add.f32 	%f34, %f32, %f33;
	ld.global.f32 	%f35, [%rd10+-24];
	add.f32 	%f36, %f34, %f35;
	ld.global.f32 	%f37, [%rd10+-20];
	add.f32 	%f38, %f36, %f37;
	ld.global.f32 	%f39, [%rd10+-16];
	add.f32 	%f40, %f38, %f39;
	ld.global.f32 	%f41, [%rd10+-12];
	add.f32 	%f42, %f40, %f41;
	ld.global.f32 	%f43, [%rd10+-8];
	add.f32 	%f44, %f42, %f43;
	ld.global.f32 	%f45, [%rd10+-4];
	add.f32 	%f46, %f44, %f45;
	ld.global.f32 	%f47, [%rd10];
	add.f32 	%f48, %f46, %f47;
	ld.global.f32 	%f49, [%rd10+4];
	add.f32 	%f50, %f48, %f49;
	ld.global.f32 	%f51, [%rd10+8];
	add.f32 	%f52, %f50, %f51;
	ld.global.f32 	%f53, [%rd10+12];
	add.f32 	%f54, %f52, %f53;
	ld.global.f32 	%f55, [%rd10+16];
	add.f32 	%f56, %f54, %f55;
	ld.global.f32 	%f57, [%rd10+20];
	add.f32 	%f58, %f56, %f57;
	ld.global.f32 	%f59, [%rd10+24];
	add.f32 	%f60, %f58, %f59;
	ld.global.f32 	%f61, [%rd10+28];
	add.f32 	%f145, %f60, %f61;
	add.s32 	%r58, %r58, 16;
	add.s32 	%r57, %r57, 16;
	setp.ne.s32 	%p4, %r58, 0;
	@%p4 bra 	$L__BB0_4;
$L__BB0_5:
	setp.eq.s32 	%p5, %r3, 0;
	@%p5 bra 	$L__BB0_14;
	and.b32  	%r11, %r40, 7;
	setp.lt.u32 	%p6, %r3, 8;
	@%p6 bra 	$L__BB0_8;
	add.s32 	%r47, %r60, %r2;
	mul.wide.s32 	%rd11, %r47, 4;
	add.s64 	%rd12, %rd2, %rd11;
	ld.global.f32 	%f63, [%rd12];
	add.f32 	%f64, %f145, %f63;
	ld.global.f32 	%f65, [%rd12+4];
	add.f32 	%f66, %f64, %f65;
	ld.global.f32 	%f67, [%rd12+8];
	add.f32 	%f68, %f66, %f67;
	ld.global.f32 	%f69, [%rd12+12];
	add.f32 	%f70, %f68, %f69;
	ld.global.f32 	%f71, [%rd12+16];
	add.f32 	%f72, %f70, %f71;
	ld.global.f32 	%f73, [%rd12+20];
	add.f32 	%f74, %f72, %f73;
	ld.global.f32 	%f75, [%rd12+24];
	add.f32 	%f76, %f74, %f75;
	ld.global.f32 	%f77, [%rd12+28];
	add.f32 	%f145, %f76, %f77;
	add.s32 	%r60, %r60, 8;
$L__BB0_8:
	setp.eq.s32 	%p7, %r11, 0;
	@%p7 bra 	$L__BB0_14;
	and.b32  	%r14, %r40, 3;
	setp.lt.u32 	%p8, %r11, 4;
	@%p8 bra 	$L__BB0_11;
	add.s32 	%r48, %r60, %r2;
	mul.wide.s32 	%rd13, %r48, 4;
	add.s64 	%rd14, %rd2, %rd13;
	ld.global.f32 	%f79, [%rd14];
	add.f32 	%f80, %f145, %f79;
	ld.global.f32 	%f81, [%rd14+4];
	add.f32 	%f82, %f80, %f81;
	ld.global.f32 	%f83, [%rd14+8];
	add.f32 	%f84, %f82, %f83;
	ld.global.f32 	%f85, [%rd14+12];
	add.f32 	%f145, %f84, %f85;
	add.s32 	%r60, %r60, 4;
$L__BB0_11:
	setp.eq.s32 	%p9, %r14, 0;
	@%p9 bra 	$L__BB0_14;
	add.s32 	%r63, %r60, %r2;
	neg.s32 	%r62, %r14;
$L__BB0_13:
	.pragma "nounroll";
	mul.wide.s32 	%rd15, %r63, 4;
	add.s64 	%rd16, %rd2, %rd15;
	ld.global.f32 	%f86, [%rd16];
	add.f32 	%f145, %f145, %f86;
	add.s32 	%r63, %r63, 1;
	add.s32 	%r62, %r62, 1;
	setp.ne.s32 	%p10, %r62, 0;
	@%p10 bra 	$L__BB0_13;
$L__BB0_14:
	setp.lt.s32 	%p11, %r40, 1;
	cvt.rn.f32.s32 	%f88, %r40;
	div.rn.f32 	%f14, %f145, %f88;
	mov.f32 	%f153, 0f00000000;
	@%p11 bra 	$L__BB0_26;
	mul.lo.s32 	%r23, %r40, %r1;
	mul.lo.s32 	%r24, %r41, %r1;
	and.b32  	%r25, %r40, 7;
	setp.lt.u32 	%p12, %r40, 8;
	mov.f32 	%f153, 0f00000000;
	mov.b32 	%r68, 0;
	@%p12 bra 	$L__BB0_18;
	and.b32  	%r68, %r40, 2147483640;
	neg.s32 	%r66, %r68;
	add.s64 	%rd4, %rd2, 16;
	add.s64 	%rd5, %rd1, 16;
	mov.f32 	%f153, 0f00000000;
	mov.u32 	%r64, %r24;
	mov.u32 	%r65, %r23;
$L__BB0_17:
	.pragma "nounroll";
	mul.wide.s32 	%rd17, %r65, 4;
	add.s64 	%rd18, %rd4, %rd17;
	mul.wide.s32 	%rd19, %r64, 4;
	add.s64 	%rd20, %rd5, %rd19;
	ld.global.f32 	%f92, [%rd18+-16];
	sub.f32 	%f93, %f92, %f14;
	st.global.f32 	[%rd20+-16], %f93;
	fma.rn.f32 	%f94, %f93, %f93, %f153;
	ld.global.f32 	%f95, [%rd18+-12];
	sub.f32 	%f96, %f95, %f14;
	st.global.f32 	[%rd20+-12], %f96;
	fma.rn.f32 	%f97, %f96, %f96, %f94;
	ld.global.f32 	%f98, [%rd18+-8];
	sub.f32 	%f99, %f98, %f14;
	st.global.f32 	[%rd20+-8], %f99;
	fma.rn.f32 	%f100, %f99, %f99, %f97;
	ld.global.f32 	%f101, [%rd18+-4];
	sub.f32 	%f102, %f101, %f14;
	st.global.f32 	[%rd20+-4], %f102;
	fma.rn.f32 	%f103, %f102, %f102, %f100;
	ld.global.f32 	%f104, [%rd18];
	sub.f32 	%f105, %f104, %f14;
	st.global.f32 	[%rd20], %f105;
	fma.rn.f32 	%f106, %f105, %f105, %f103;
	ld.global.f32 	%f107, [%rd18+4];
	sub.f32 	%f108, %f107, %f14;
	st.global.f32 	[%rd20+4], %f108;
	fma.rn.f32 	%f109, %f108, %f108, %f106;
	ld.global.f32 	%f110, [%rd18+8];
	sub.f32 	%f111, %f110, %f14;
	st.global.f32 	[%rd20+8], %f111;
	fma.rn.f32 	%f112, %f111, %f111, %f109;
	ld.global.f32 	%f113, [%rd18+12];
	sub.f32 	%f114, %f113, %f14;
	st.global.f32 	[%rd20+12], %f114;
	fma.rn.f32 	%f153, %f114, %f114, %f112;
	add.s32 	%r66, %r66, 8;
	add.s32 	%r65, %r65, 8;
	add.s32 	%r64, %r64, 8;
	setp.ne.s32 	%p13, %r66, 0;
	@%p13 bra 	$L__BB0_17;
$L__BB0_18:
	setp.eq.s32 	%p14, %r25, 0;
	@%p14 bra 	$L__BB0_26;
	and.b32  	%r35, %r40, 3;
	setp.lt.u32 	%p15, %r25, 4;
	@%p15 bra 	$L__BB0_21;
	add.s32 	%r50, %r68, %r23;
	mul.wide.s32 	%rd21, %r50, 4;
	add.s64 	%rd22, %rd2, %rd21;
	ld.global.f32 	%f116, [%rd22];
	sub.f32 	%f117, %f116, %f14;
	add.s32 	%r51, %r68, %r24;
	mul.wide.s32 	%rd23, %r51, 4;
	add.s64 	%rd24, %rd1, %rd23;
	st.global.f32 	[%rd24], %f117;
	fma.rn.f32 	%f118, %f117, %f117, %f153;
	ld.global.f32 	%f119, [%rd22+4];
	sub.f32 	%f120, %f119, %f14;
	st.global.f32 	[%rd24+4], %f120;
	fma.rn.f32 	%f121, %f120, %f120, %f118;
	ld.global.f32 	%f122, [%rd22+8];
	sub.f32 	%f123, %f122, %f14;
	st.global.f32 	[%rd24+8], %f123;
	fma.rn.f32 	%f124, %f123, %f123, %f121;
	ld.global.f32 	%f125, [%rd22+12];
	sub.f32 	%f126, %f125, %f14;
	st.global.f32 	[%rd24+12], %f126;
	fma.rn.f32 	%f153, %f126, %f126, %f124;
	add.s32 	%r68, %r68, 4;
$L__BB0_21:
	setp.eq.s32 	%p16, %r35, 0;
	@%p16 bra 	$L__BB0_26;
	setp.eq.s32 	%p17, %r35, 1;
	@%p17 bra 	$L__BB0_24;
	add.s32 	%r52, %r68, %r23;
	mul.wide.s32 	%rd25, %r52, 4;
	add.s64 	%rd26, %rd2, %rd25;
	ld.global.f32 	%f128, [%rd26];
	sub.f32 	%f129, %f128, %f14;
	add.s32 	%r53, %r68, %r24;
	mul.wide.s32 	%rd27, %r53, 4;
	add.s64 	%rd28, %rd1, %rd27;
	st.global.f32 	[%rd28], %f129;
	fma.rn.f32 	%f130, %f129, %f129, %f153;
	ld.global.f32 	%f131, [%rd26+4];
	sub.f32 	%f132, %f131, %f14;
	st.global.f32 	[%rd28+4], %f132;
	fma.rn.f32 	%f153, %f132, %f132, %f130;
	add.s32 	%r68, %r68, 2;
$L__BB0_24:
	and.b32  	%r54, %r40, 1;
	setp.eq.b32 	%p18, %r54, 1;
	not.pred 	%p19, %p18;
	@%p19 bra 	$L__BB0_26;
	add.s32 	%r55, %r68, %r23;
	mul.wide.s32 	%rd29, %r55, 4;
	add.s64 	%rd30, %rd2, %rd29;
	ld.global.f32 	%f133, [%rd30];
	sub.f32 	%f134, %f133, %f14;
	add.s32 	%r56, %r68, %r24;
	mul.wide.s32 	%rd31, %r56, 4;
	add.s64 	%rd32, %rd1, %rd31;
	st.global.f32 	[%rd32], %f134;
	fma.rn.f32 	%f153, %f134, %f134, %f153;
$L__BB0_26:
	sqrt.rn.f32 	%f135, %f153;
	rcp.rn.f32 	%f136, %f135;
	cvta.to.global.u64 	%rd33, %rd6;
	mul.wide.s32 	%rd34, %r1, 4;
	add.s64 	%rd35, %rd33, %rd34;
	st.global.f32 	[%rd35], %f136;
$L__BB0_27:
	ret;

}
	// .globl	_Z20compute_correlationsiiiiiiPKfPf
.visible .entry _Z20compute_correlationsiiiiiiPKfPf(
	.param .u32 _Z20compute_correlationsiiiiiiPKfPf_param_0,
	.param .u32 _Z20compute_correlationsiiiiiiPKfPf_param_1,
	.param .u32 _Z20compute_correlationsiiiiiiPKfPf_param_2,
	.param .u32 _Z20compute_correlationsiiiiiiPKfPf_param_3,
	.param .u32 _Z20compute_correlationsiiiiiiPKfPf_param_4,
	.param .u32 _Z20compute_correlationsiiiiiiPKfPf_param_5,
	.param .u64 .ptr .align 1 _Z20compute_correlationsiiiiiiPKfPf_param_6,
	.param .u64 .ptr .align 1 _Z20compute_correlationsiiiiiiPKfPf_param_7
)
{
	.reg .pred 	%p<59>;
	.reg .b32 	%r<146>;
	.reg .b32 	%f<147>;
	.reg .b64 	%rd<42>;

	ld.param.u32 	%r36, [_Z20compute_correlationsiiiiiiPKfPf_param_1];
	ld.param.u32 	%r38, [_Z20compute_correlationsiiiiiiPKfPf_param_3];
	ld.param.u32 	%r40, [_Z20compute_correlationsiiiiiiPKfPf_param_5];
	ld.param.u64 	%rd7, [_Z20compute_correlationsiiiiiiPKfPf_param_6];
	mov.u32 	%r41, %ctaid.x;
	mov.u32 	%r42, %ntid.x;
	mov.u32 	%r43, %tid.x;
	mad.lo.s32 	%r1, %r41, %r42, %r43;
	mov.u32 	%r2, %ctaid.y;
	mov.u32 	%r3, %ctaid.z;
	setp.lt.u32 	%p5, %r3, %r2;
	setp.ge.s32 	%p6, %r1, %r40;
	or.pred  	%p7, %p5, %p6;
	@%p7 bra 	$L__BB1_37;
	div.s32 	%r4, %r38, %r40;
	setp.lt.s32 	%p8, %r4, 1;
	mov.f32 	%f130, 0f00000000;
	mov.f32 	%f129, %f130;
	mov.f32 	%f128, %f130;
	mov.f32 	%f127, %f130;
	mov.f32 	%f126, %f130;
	mov.f32 	%f125, %f130;
	mov.f32 	%f124, %f130;
	mov.f32 	%f123, %f130;
	mov.f32 	%f122, %f130;
	mov.f32 	%f121, %f130;
	mov.f32 	%f120, %f130;
	mov.f32 	%f119, %f130;
	mov.f32 	%f118, %f130;
	mov.f32 	%f117, %f130;
	mov.f32 	%f116, %f130;
	mov.f32 	%f115, %f130;
	@%p8 bra 	$L__BB1_36;
	ld.param.u32 	%r121, [_Z20compute_correlationsiiiiiiPKfPf_param_0];
	cvta.to.global.u64 	%rd1, %rd7;
	shl.b32 	%r44, %r2, 2;
	shl.b32 	%r46, %r3, 2;
	mul.lo.s32 	%r137, %r4, %r1;
	or.b32  	%r47, %r46, 1;
	setp.ge.s32 	%p9, %r47, %r121;
	or.b32  	%r48, %r46, 2;
	setp.ge.s32 	%p10, %r48, %r121;
	or.b32  	%r49, %r46, 3;
	setp.ge.s32 	%p11, %r49, %r121;
	or.b32  	%r50, %r44, 1;
	setp.ge.s32 	%p12, %r50, %r121;
	or.pred  	%p1, %p12, %p11;
	or.b32  	%r51, %r44, 2;
	setp.ge.s32 	%p13, %r51, %r121;
	or.pred  	%p2, %p13, %p9;
	or.pred  	%p3, %p13, %p10;
	or.pred  	%p4, %p13, %p11;
	or.b32  	%r52, %r44, 3;
	mad.lo.s32 	%r142, %r46, %r38, %r137;
	add.s32 	%r145, %r142, %r38;
	mad.lo.s32 	%r144, %r38, %r48, %r137;
	mad.lo.s32 	%r143, %r38, %r49, %r137;
	mad.lo.s32 	%r138, %r44, %r38, %r137;
	add.s32 	%r141, %r138, %r38;
	mad.lo.s32 	%r140, %r38, %r51, %r137;
	mad.lo.s32 	%r139, %r38, %r52, %r137;
	neg.s32 	%r136, %r4;
	mov.f32 	%f130, 0f00000000;
$L__BB1_3:
	ld.param.u32 	%r122, [_Z20compute_correlationsiiiiiiPKfPf_param_0];
	mul.wide.s32 	%rd9, %r138, 4;
	add.s64 	%rd2, %rd1, %rd9;
	setp.ge.s32 	%p14, %r137, %r36;
	shl.b32 	%r53, %r2, 2;
	max.s32 	%r56, %r53, %r46;
	setp.ge.s32 	%p15, %r56, %r122;
	or.pred  	%p16, %p15, %p14;
	@%p16 bra 	$L__BB1_5;
	ld.global.f32 	%f67, [%rd2];
	mul.wide.s32 	%rd10, %r142, 4;
	add.s64 	%rd11, %rd1, %rd10;
	ld.global.f32 	%f68, [%rd11];
	fma.rn.f32 	%f115, %f67, %f68, %f115;
$L__BB1_5:
	ld.param.u32 	%r123, [_Z20compute_correlationsiiiiiiPKfPf_param_0];
	setp.ge.s32 	%p17, %r137, %r36;
	shl.b32 	%r57, %r2, 2;
	or.b32  	%r60, %r46, 1;
	max.s32 	%r61, %r57, %r60;
	setp.ge.s32 	%p18, %r61, %r123;
	or.pred  	%p19, %p18, %p17;
	@%p19 bra 	$L__BB1_7;
	ld.global.f32 	%f69, [%rd2];
	mul.wide.s32 	%rd12, %r145, 4;
	add.s64 	%rd13, %rd1, %rd12;
	ld.global.f32 	%f70, [%rd13];
	fma.rn.f32 	%f116, %f69, %f70, %f116;
$L__BB1_7:
	ld.param.u32 	%r124, [_Z20compute_correlationsiiiiiiPKfPf_param_0];
	setp.ge.s32 	%p20, %r137, %r36;
	shl.b32 	%r62, %r2, 2;
	or.b32  	%r65, %r46, 2;
	max.s32 	%r66, %r62, %r65;
	setp.ge.s32 	%p21, %r66, %r124;
	or.pred  	%p22, %p21, %p20;
	@%p22 bra 	$L__BB1_9;
	ld.global.f32 	%f71, [%rd2];
	mul.wide.s32 	%rd14, %r144, 4;
	add.s64 	%rd15, %rd1, %rd14;
	ld.global.f32 	%f72, [%rd15];
	fma.rn.f32 	%f117, %f71, %f72, %f117;
$L__BB1_9:
	ld.param.u32 	%r125, [_Z20compute_correlationsiiiiiiPKfPf_param_0];
	mul.wide.s32 	%rd16, %r143, 4;
	add.s64 	%rd3, %rd1, %rd16;
	setp.ge.s32 	%p23, %r137, %r36;
	shl.b32 	%r67, %r2, 2;
	or.b32  	%r70, %r46, 3;
	max.s32 	%r71, %r67, %r70;
	setp.ge.s32 	%p24, %r71, %r125;
	or.pred  	%p25, %p24, %p23;
	@%p25 bra 	$L__BB1_11;
	ld.global.f32 	%f73, [%rd2];
	ld.global.f32 	%f74, [%rd3];
	fma.rn.f32 	%f118, %f73, %f74, %f118;
$L__BB1_11:
	ld.param.u32 	%r126, [_Z20compute_correlationsiiiiiiPKfPf_param_0];
	mul.wide.s32 	%rd17, %r141, 4;
	add.s64 	%rd4, %rd1, %rd17;
	setp.ge.s32 	%p26, %r137, %r36;
	shl.b32 	%r72, %r2, 2;
	or.b32  	%r73, %r72, 1;
	max.s32 	%r76, %r73, %r46;
	setp.ge.s32 	%p27, %r76, %r126;
	or.pred  	%p28, %p27, %p26;
	@%p28 bra 	$L__BB1_13;
	ld.global.f32 	%f75, [%rd4];
	mul.wide.s32 	%rd18, %r142, 4;
	add.s64 	%rd19, %rd1, %rd18;
	ld.global.f32 	%f76, [%rd19];
	fma.rn.f32 	%f119, %f75, %f76, %f119;
$L__BB1_13:
	ld.param.u32 	%r127, [_Z20compute_correlationsiiiiiiPKfPf_param_0];
	setp.ge.s32 	%p29, %r137, %r36;
	shl.b32 	%r77, %r2, 2;
	or.b32  	%r78, %r77, 1;
	or.b32  	%r81, %r46, 1;
	max.s32 	%r82, %r78, %r81;
	setp.ge.s32 	%p30, %r82, %r127;
	or.pred  	%p31, %p30, %p29;
	@%p31 bra 	$L__BB1_15;
	ld.global.f32 	%f77, [%rd4];
	mul.wide.s32 	%rd20, %r145, 4;
	add.s64 	%rd21, %rd1, %rd20;
	ld.global.f32 	%f78, [%rd21];
	fma.rn.f32 	%f120, %f77, %f78, %f120;
$L__BB1_15:
	ld.param.u32 	%r128, [_Z20compute_correlationsiiiiiiPKfPf_param_0];
	setp.ge.s32 	%p32, %r137, %r36;
	shl.b32 	%r83, %r2, 2;
	or.b32  	%r84, %r83, 1;
	or.b32  	%r87, %r46, 2;
	max.s32 	%r88, %r84, %r87;
	setp.ge.s32 	%p33, %r88, %r128;
	or.pred  	%p34, %p33, %p32;
	@%p34 bra 	$L__BB1_17;
	ld.global.f32 	%f79, [%rd4];
	mul.wide.s32 	%rd22, %r144, 4;
	add.s64 	%rd23, %rd1, %rd22;
	ld.global.f32 	%f80, [%rd23];
	fma.rn.f32 	%f121, %f79, %f80, %f121;
$L__BB1_17:
	or.pred  	%p36, %p1, %p32;
	@%p36 bra 	$L__BB1_19;
	ld.global.f32 	%f81, [%rd4];
	ld.global.f32 	%f82, [%rd3];
	fma.rn.f32 	%f122, %f81, %f82, %f122;
$L__BB1_19:
	ld.param.u32 	%r129, [_Z20compute_correlationsiiiiiiPKfPf_param_0];
	mul.wide.s32 	%rd24, %r140, 4;
	add.s64 	%rd5, %rd1, %rd24;
	setp.ge.s32 	%p37, %r137, %r36;
	shl.b32 	%r89, %r2, 2;
	or.b32  	%r90, %r89, 2;
	max.s32 	%r93, %r90, %r46;
	setp.ge.s32 	%p38, %r93, %r129;
	or.pred  	%p39, %p38, %p37;
	@%p39 bra 	$L__BB1_21;
	ld.global.f32 	%f83, [%rd5];
	mul.wide.s32 	%rd25, %r142, 4;
	add.s64 	%rd26, %rd1, %rd25;
	ld.global.f32 	%f84, [%rd26];
	fma.rn.f32 	%f123, %f83, %f84, %f123;
$L__BB1_21:
	or.pred  	%p41, %p2, %p37;
	@%p41 bra 	$L__BB1_23;
	ld.global.f32 	%f85, [%rd5];
	mul.wide.s32 	%rd27, %r145, 4;
	add.s64 	%rd28, %rd1, %rd27;
	ld.global.f32 	%f86, [%rd28];
	fma.rn.f32 	%f124, %f85, %f86, %f124;
$L__BB1_23:
	setp.ge.s32 	%p42, %r137, %r36;
	or.pred  	%p43, %p3, %p42;
	@%p43 bra 	$L__BB1_25;
	ld.global.f32 	%f87, [%rd5];
	mul.wide.s32 	%rd29, %r144, 4;
	add.s64 	%rd30, %rd1, %rd29;
	ld.global.f32 	%f88, [%rd30];
	fma.rn.f32 	%f125, %f87, %f88, %f125;
$L__BB1_25:
	or.pred  	%p45, %p4, %p42;
	@%p45 bra 	$L__BB1_27;
	ld.global.f32 	%f89, [%rd5];
	ld.global.f32 	%f90, [%rd3];
	fma.rn.f32 	%f126, %f89, %f90, %f126;
$L__BB1_27:
	ld.param.u32 	%r130, [_Z20compute_correlationsiiiiiiPKfPf_param_0];
	mul.wide.s32 	%rd31, %r139, 4;
	add.s64 	%rd6, %rd1, %rd31;
	setp.ge.s32 	%p46, %r137, %r36;
	shl.b32 	%r94, %r2, 2;
	or.b32  	%r95, %r94, 3;
	max.s32 	%r98, %r95, %r46;
	setp.ge.s32 	%p47, %r98, %r130;
	or.pred  	%p48, %p47, %p46;
	@%p48 bra 	$L__BB1_29;
	ld.global.f32 	%f91, [%rd6];
	mul.wide.s32 	%rd32, %r142, 4;
	add.s64 	%rd33, %rd1, %rd32;
	ld.global.f32 	%f92, [%rd33];
	fma.rn.f32 	%f127, %f91, %f92, %f127;
$L__BB1_29:
	ld.param.u32 	%r131, [_Z20compute_correlationsiiiiiiPKfPf_param_0];
	setp.ge.s32 	%p49, %r137, %r36;
	shl.b32 	%r99, %r2, 2;
	or.b32  	%r100, %r99, 3;
	or.b32  	%r103, %r46, 1;
	max.s32 	%r104, %r100, %r103;
	setp.ge.s32 	%p50, %r104, %r131;
	or.pred  	%p51, %p50, %p49;
	@%p51 bra 	$L__BB1_31;
	ld.global.f32 	%f93, [%rd6];
	mul.wide.s32 	%rd34, %r145, 4;
	add.s64 	%rd35, %rd1, %rd34;
	ld.global.f32 	%f94, [%rd35];
	fma.rn.f32 	%f128, %f93, %f94, %f128;
$L__BB1_31:
	ld.param.u32 	%r132, [_Z20compute_correlationsiiiiiiPKfPf_param_0];
	setp.ge.s32 	%p52, %r137, %r36;
	shl.b32 	%r105, %r2, 2;
	or.b32  	%r106, %r105, 3;
	or.b32  	%r109, %r46, 2;
	max.s32 	%r110, %r106, %r109;
	setp.ge.s32 	%p53, %r110, %r132;
	or.pred  	%p54, %p53, %p52;
	@%p54 bra 	$L__BB1_33;
	ld.global.f32 	%f95, [%rd6];
	mul.wide.s32 	%rd36, %r144, 4;
	add.s64 	%rd37, %rd1, %rd36;
	ld.global.f32 	%f96, [%rd37];
	fma.rn.f32 	%f129, %f95, %f96, %f129;
$L__BB1_33:
	ld.param.u32 	%r133, [_Z20compute_correlationsiiiiiiPKfPf_param_0];
	setp.ge.s32 	%p55, %r137, %r36;
	shl.b32 	%r111, %r2, 2;
	or.b32  	%r112, %r111, 3;
	or.b32  	%r115, %r46, 3;
	max.s32 	%r116, %r112, %r115;
	setp.ge.s32 	%p56, %r116, %r133;
	or.pred  	%p57, %p56, %p55;
	@%p57 bra 	$L__BB1_35;
	ld.global.f32 	%f97, [%rd6];
	ld.global.f32 	%f98, [%rd3];
	fma.rn.f32 	%f130, %f97, %f98, %f130;
$L__BB1_35:
	add.s32 	%r145, %r145, 1;
	add.s32 	%r144, %r144, 1;
	add.s32 	%r143, %r143, 1;
	add.s32 	%r142, %r142, 1;
	add.s32 	%r141, %r141, 1;
	add.s32 	%r140, %r140, 1;
	add.s32 	%r139, %r139, 1;
	add.s32 	%r138, %r138, 1;
	add.s32 	%r137, %r137, 1;
	add.s32 	%r136, %r136, 1;
	setp.ne.s32 	%p58, %r136, 0;
	@%p58 bra 	$L__BB1_3;
$L__BB1_36:
	ld.param.u64 	%rd41, [_Z20compute_correlationsiiiiiiPKfPf_param_7];
	ld.param.u32 	%r135, [_Z20compute_correlationsiiiiiiPKfPf_param_4];
	ld.param.u32 	%r134, [_Z20compute_correlationsiiiiiiPKfPf_param_2];
	mul.lo.s32 	%r117, %r134, %r1;
	mad.lo.s32 	%r118, %r135, %r2, %r3;
	shl.b32 	%r119, %r118, 4;
	mad.lo.s32 	%r120, %r117, %r134, %r119;
	cvta.to.global.u64 	%rd38, %rd41;
	mul.wide.s32 	%rd39, %r120, 4;
	add.s64 	%rd40, %rd38, %rd39;
	st.global.f32 	[%rd40], %f115;
	st.global.f32 	[%rd40+4], %f116;
	st.global.f32 	[%rd40+8], %f117;
	st.global.f32 	[%rd40+12], %f118;
	st.global.f32 	[%rd40+16], %f119;
	st.global.f32 	[%rd40+20], %f120;
	st.global.f32 	[%rd40+24], %f121;
	st.global.f32 	[%rd40+28], %f122;
	st.global.f32 	[%rd40+32], %f123;
	st.global.f32 	[%rd40+36], %f124;
	st.global.f32 	[%rd40+40], %f125;
	st.global.f32 	[%rd40+44], %f126;
	st.global.f32 	[%rd40+48], %f127;
	st.global.f32 	[%rd40+52], %f128;
	st.global.f32 	[%rd40+56], %f129;
	st.global.f32 	[%rd40+60], %f130;
$L__BB1_37:
	ret;

}
	// .globl	_Z12compute_sumsiiiiiiPKfS0_Pf
.visible .entry _Z12compute_sumsiiiiiiPKfS0_Pf(
	.param .u32 _Z12compute_sumsiiiiiiPKfS0_Pf_param_0,
	.param .u32 _Z12compute_sumsiiiiiiPKfS0_Pf_param_1,
	.param .u32 _Z12compute_sumsiiiiiiPKfS0_Pf_param_2,
	.param .u32 _Z12compute_sumsiiiiiiPKfS0_Pf_param_3,
	.param .u32 _Z12compute_sumsiiiiiiPKfS0_Pf_param_4,
	.param .u32 _Z12compute_sumsiiiiiiPKfS0_Pf_param_5,
	.param .u64 .ptr .align 1 _Z12compute_sumsiiiiiiPKfS0_Pf_param_6,
	.param .u64 .ptr .align 1 _Z12compute_sumsiiiiiiPKfS0_Pf_param_7,
	.param .u64 .ptr .align 1 _Z12compute_sumsiiiiiiPKfS0_Pf_param_8
)
{
	.reg .pred 	%p<25>;
	.reg .b32 	%r<74>;
	.reg .b32 	%f<260>;
	.reg .b64 	%rd<52>;

	ld.param.u32 	%r19, [_Z12compute_sumsiiiiiiPKfS0_Pf_param_0];
	ld.param.u32 	%r20, [_Z12compute_sumsiiiiiiPKfS0_Pf_param_2];
	ld.param.u32 	%r21, [_Z12compute_sumsiiiiiiPKfS0_Pf_param_4];
	ld.param.u32 	%r22, [_Z12compute_sumsiiiiiiPKfS0_Pf_param_5];
	ld.param.u64 	%rd11, [_Z12compute_sumsiiiiiiPKfS0_Pf_param_8];
	cvta.to.global.u64 	%rd1, %rd11;
	mov.u32 	%r23, %ctaid.x;
	mov.u32 	%r24, %ntid.x;
	mov.u32 	%r25, %tid.x;
	mad.lo.s32 	%r1, %r23, %r24, %r25;
	mov.u32 	%r26, %ctaid.y;
	mov.u32 	%r27, %ntid.y;
	mov.u32 	%r28, %tid.y;
	mad.lo.s32 	%r2, %r26, %r27, %r28;
	setp.lt.s32 	%p1, %r2, %r1;
	max.s32 	%r29, %r1, %r2;
	setp.ge.s32 	%p2, %r29, %r21;
	or.pred  	%p3, %p2, %p1;
	@%p3 bra 	$L__BB2_39;
	setp.lt.s32 	%p4, %r22, 1;
	mov.f32 	%f228, 0f00000000;
	mov.f32 	%f229, %f228;
	mov.f32 	%f230, %f228;
	mov.f32 	%f231, %f228;
	mov.f32 	%f232, %f228;
	mov.f32 	%f233, %f228;
	mov.f32 	%f234, %f228;
	mov.f32 	%f235, %f228;
	mov.f32 	%f236, %f228;
	mov.f32 	%f237, %f228;
	mov.f32 	%f238, %f228;
	mov.f32 	%f239, %f228;
	mov.f32 	%f240, %f228;
	mov.f32 	%f241, %f228;
	mov.f32 	%f242, %f228;
	mov.f32 	%f243, %f228;
	@%p4 bra 	$L__BB2_7;
	mul.lo.s32 	%r3, %r20, %r20;
	mad.lo.s32 	%r31, %r21, %r1, %r2;
	shl.b32 	%r4, %r31, 4;
	setp.eq.s32 	%p5, %r22, 1;
	mov.b32 	%r71, 0;
	mov.f32 	%f228, 0f00000000;
	@%p5 bra 	$L__BB2_5;
	and.b32  	%r32, %r22, 2147483646;
	neg.s32 	%r73, %r32;
	mov.f32 	%f228, 0f00000000;
	mul.wide.s32 	%rd15, %r3, 4;
	mov.u32 	%r72, %r4;
	mov.f32 	%f229, %f228;
	mov.f32 	%f230, %f228;
	mov.f32 	%f231, %f228;
	mov.f32 	%f232, %f228;
	mov.f32 	%f233, %f228;
	mov.f32 	%f234, %f228;
	mov.f32 	%f235, %f228;
	mov.f32 	%f236, %f228;
	mov.f32 	%f237, %f228;
	mov.f32 	%f238, %f228;
	mov.f32 	%f239, %f228;
	mov.f32 	%f240, %f228;
	mov.f32 	%f241, %f228;
	mov.f32 	%f242, %f228;
	mov.f32 	%f243, %f228;
$L__BB2_4:
	ld.param.u64 	%rd49, [_Z12compute_sumsiiiiiiPKfS0_Pf_param_6];
	and.b32  	%r71, %r22, 2147483646;
	cvta.to.global.u64 	%rd12, %rd49;
	mul.wide.s32 	%rd13, %r72, 4;
	add.s64 	%rd14, %rd12, %rd13;
	ld.global.f32 	%f84, [%rd14];
	add.f32 	%f85, %f84, %f243;
	ld.global.f32 	%f86, [%rd14+4];
	add.f32 	%f87, %f86, %f242;
	ld.global.f32 	%f88, [%rd14+8];
	add.f32 	%f89, %f88, %f241;
	ld.global.f32 	%f90, [%rd14+12];
	add.f32 	%f91, %f90, %f240;
	ld.global.f32 	%f92, [%rd14+16];
	add.f32 	%f93, %f92, %f239;
	ld.global.f32 	%f94, [%rd14+20];
	add.f32 	%f95, %f94, %f238;
	ld.global.f32 	%f96, [%rd14+24];
	add.f32 	%f97, %f96, %f237;
	ld.global.f32 	%f98, [%rd14+28];
	add.f32 	%f99, %f98, %f236;
	ld.global.f32 	%f100, [%rd14+32];
	add.f32 	%f101, %f100, %f235;
	ld.global.f32 	%f102, [%rd14+36];
	add.f32 	%f103, %f102, %f234;
	ld.global.f32 	%f104, [%rd14+40];
	add.f32 	%f105, %f104, %f233;
	ld.global.f32 	%f106, [%rd14+44];
	add.f32 	%f107, %f106, %f232;
	ld.global.f32 	%f108, [%rd14+48];
	add.f32 	%f109, %f108, %f231;
	ld.global.f32 	%f110, [%rd14+52];
	add.f32 	%f111, %f110, %f230;
	ld.global.f32 	%f112, [%rd14+56];
	add.f32 	%f113, %f112, %f229;
	ld.global.f32 	%f114, [%rd14+60];
	add.f32 	%f115, %f114, %f228;
	add.s64 	%rd16, %rd14, %rd15;
	ld.global.f32 	%f116, [%rd16];
	add.f32 	%f243, %f116, %f85;
	ld.global.f32 	%f117, [%rd16+4];
	add.f32 	%f242, %f117, %f87;
	ld.global.f32 	%f118, [%rd16+8];
	add.f32 	%f241, %f118, %f89;
	ld.global.f32 	%f119, [%rd16+12];
	add.f32 	%f240, %f119, %f91;
	ld.global.f32 	%f120, [%rd16+16];
	add.f32 	%f239, %f120, %f93;
	ld.global.f32 	%f121, [%rd16+20];
	add.f32 	%f238, %f121, %f95;
	ld.global.f32 	%f122, [%rd16+24];
	add.f32 	%f237, %f122, %f97;
	ld.global.f32 	%f123, [%rd16+28];
	add.f32 	%f236, %f123, %f99;
	ld.global.f32 	%f124, [%rd16+32];
	add.f32 	%f235, %f124, %f101;
	ld.global.f32 	%f125, [%rd16+36];
	add.f32 	%f234, %f125, %f103;
	ld.global.f32 	%f126, [%rd16+40];
	add.f32 	%f233, %f126, %f105;
	ld.global.f32 	%f127, [%rd16+44];
	add.f32 	%f232, %f127, %f107;
	ld.global.f32 	%f128, [%rd16+48];
	add.f32 	%f231, %f128, %f109;
	ld.global.f32 	%f129, [%rd16+52];
	add.f32 	%f230, %f129, %f111;
	ld.global.f32 	%f130, [%rd16+56];
	add.f32 	%f229, %f130, %f113;
	ld.global.f32 	%f131, [%rd16+60];
	add.f32 	%f228, %f131, %f115;
	add.s32 	%r73, %r73, 2;
	shl.b32 	%r33, %r3, 1;
	add.s32 	%r72, %r72, %r33;
	setp.eq.s32 	%p6, %r73, 0;
	@%p6 bra 	$L__BB2_5;
	bra.uni 	$L__BB2_4;
$L__BB2_5:
	and.b32  	%r34, %r22, 1;
	setp.eq.b32 	%p7, %r34, 1;
	not.pred 	%p8, %p7;
	@%p8 bra 	$L__BB2_7;
	ld.param.u64 	%rd50, [_Z12compute_sumsiiiiiiPKfS0_Pf_param_6];
	mad.lo.s32 	%r35, %r3, %r71, %r4;
	cvta.to.global.u64 	%rd17, %rd50;
	mul.wide.s32 	%rd18, %r35, 4;
	add.s64 	%rd19, %rd17, %rd18;
	ld.global.f32 	%f132, [%rd19];
	add.f32 	%f243, %f132, %f243;
	ld.global.f32 	%f133, [%rd19+4];
	add.f32 	%f242, %f133, %f242;
	ld.global.f32 	%f134, [%rd19+8];
	add.f32 	%f241, %f134, %f241;
	ld.global.f32 	%f135, [%rd19+12];
	add.f32 	%f240, %f135, %f240;
	ld.global.f32 	%f136, [%rd19+16];
	add.f32 	%f239, %f136, %f239;
	ld.global.f32 	%f137, [%rd19+20];
	add.f32 	%f238, %f137, %f238;
	ld.global.f32 	%f138, [%rd19+24];
	add.f32 	%f237, %f138, %f237;
	ld.global.f32 	%f139, [%rd19+28];
	add.f32 	%f236, %f139, %f236;
	ld.global.f32 	%f140, [%rd19+32];
	add.f32 	%f235, %f140, %f235;
	ld.global.f32 	%f141, [%rd19+36];
	add.f32 	%f234, %f141, %f234;
	ld.global.f32 	%f142, [%rd19+40];
	add.f32 	%f233, %f142, %f233;
	ld.global.f32 	%f143, [%rd19+44];
	add.f32 	%f232, %f143, %f232;
	ld.global.f32 	%f144, [%rd19+48];
	add.f32 	%f231, %f144, %f231;
	ld.global.f32 	%f145, [%rd19+52];
	add.f32 	%f230, %f145, %f230;
	ld.global.f32 	%f146, [%rd19+56];
	add.f32 	%f229, %f146, %f229;
	ld.global.f32 	%f147, [%rd19+60];
	add.f32 	%f228, %f147, %f228;
$L__BB2_7:
	ld.param.u64 	%rd51, [_Z12compute_sumsiiiiiiPKfS0_Pf_param_7];
	cvta.to.global.u64 	%rd20, %rd51;
	shl.b32 	%r7, %r1, 2;
	shl.b32 	%r36, %r2, 2;
	max.s32 	%r37, %r7, %r36;
	setp.lt.s32 	%p9, %r37, %r19;
	mul.wide.s32 	%rd21, %r7, 4;
	add.s64 	%rd2, %rd20, %rd21;
	cvt.u64.u32 	%rd3, %r36;
	mul.wide.u32 	%rd22, %r36, 4;
	add.s64 	%rd4, %rd20, %rd22;
	@%p9 bra 	$L__BB2_8;
	bra.uni 	$L__BB2_9;
$L__BB2_8:
	cvt.u32.u64 	%r38, %rd3;
	ld.global.f32 	%f148, [%rd2];
	ld.global.f32 	%f149, [%rd4];
	mul.f32 	%f150, %f148, %f149;
	mul.f32 	%f151, %f243, %f150;
	mad.lo.s32 	%r39, %r7, %r19, %r38;
	mul.wide.s32 	%rd23, %r39, 4;
	add.s64 	%rd24, %rd1, %rd23;
	st.global.f32 	[%rd24], %f151;
$L__BB2_9:
	cvt.u32.u64 	%r40, %rd3;
	add.s32 	%r13, %r40, 1;
	max.s32 	%r41, %r7, %r13;
	setp.ge.s32 	%p10, %r41, %r19;
	mul.lo.s32 	%r42, %r7, %r19;
	cvt.s64.s32 	%rd26, %r42;
	add.s64 	%rd27, %rd26, %rd3;
	shl.b64 	%rd28, %rd27, 2;
	add.s64 	%rd5, %rd1, %rd28;
	@%p10 bra 	$L__BB2_11;
	ld.global.f32 	%f152, [%rd2];
	ld.global.f32 	%f153, [%rd4+4];
	mul.f32 	%f154, %f152, %f153;
	mul.f32 	%f155, %f242, %f154;
	st.global.f32 	[%rd5+4], %f155;
$L__BB2_11:
	add.s32 	%r14, %r40, 2;
	max.s32 	%r44, %r7, %r14;
	setp.ge.s32 	%p11, %r44, %r19;
	@%p11 bra 	$L__BB2_13;
	ld.global.f32 	%f156, [%rd2];
	ld.global.f32 	%f157, [%rd4+8];
	mul.f32 	%f158, %f156, %f157;
	mul.f32 	%f159, %f241, %f158;
	st.global.f32 	[%rd5+8], %f159;
$L__BB2_13:
	add.s32 	%r15, %r40, 3;
	max.s32 	%r46, %r7, %r15;
	setp.ge.s32 	%p12, %r46, %r19;
	@%p12 bra 	$L__BB2_15;
	ld.global.f32 	%f160, [%rd2];
	ld.global.f32 	%f161, [%rd4+12];
	mul.f32 	%f162, %f160, %f161;
	mul.f32 	%f163, %f240, %f162;
	st.global.f32 	[%rd5+12], %f163;
$L__BB2_15:
	add.s32 	%r16, %r7, 1;
	max.s32 	%r48, %r16, %r40;
	setp.ge.s32 	%p13, %r48, %r19;
	@%p13 bra 	$L__BB2_17;
	ld.global.f32 	%f164, [%rd2+4];
	ld.global.f32 	%f165, [%rd4];
	mul.f32 	%f166, %f164, %f165;
	mul.f32 	%f167, %f239, %f166;
	mad.lo.s32 	%r50, %r16, %r19, %r40;
	mul.wide.s32 	%rd32, %r50, 4;
	add.s64 	%rd33, %rd1, %rd32;
	st.global.f32 	[%rd33], %f167;
$L__BB2_17:
	max.s32 	%r51, %r16, %r13;
	setp.ge.s32 	%p14, %r51, %r19;
	mul.lo.s32 	%r52, %r16, %r19;
	cvt.s64.s32 	%rd34, %r52;
	add.s64 	%rd35, %rd34, %rd3;
	shl.b64 	%rd36, %rd35, 2;
	add.s64 	%rd6, %rd1, %rd36;
	@%p14 bra 	$L__BB2_19;
	ld.global.f32 	%f168, [%rd2+4];
	ld.global.f32 	%f169, [%rd4+4];
	mul.f32 	%f170, %f168, %f169;
	mul.f32 	%f171, %f238, %f170;
	st.global.f32 	[%rd6+4], %f171;
$L__BB2_19:
	max.s32 	%r53, %r16, %r14;
	setp.ge.s32 	%p15, %r53, %r19;
	@%p15 bra 	$L__BB2_21;
	ld.global.f32 	%f172, [%rd2+4];
	ld.global.f32 	%f173, [%rd4+8];
	mul.f32 	%f174, %f172, %f173;
	mul.f32 	%f175, %f237, %f174;
	st.global.f32 	[%rd6+8], %f175;
$L__BB2_21:
	max.s32 	%r54, %r16, %r15;
	setp.ge.s32 	%p16, %r54, %r19;
	@%p16 bra 	$L__BB2_23;
	ld.global.f32 	%f176, [%rd2+4];
	ld.global.f32 	%f177, [%rd4+12];
	mul.f32 	%f178, %f176, %f177;
	mul.f32 	%f179, %f236, %f178;
	st.global.f32 	[%rd6+12], %f179;
$L__BB2_23:
	add.s32 	%r17, %r7, 2;
	max.s32 	%r56, %r17, %r40;
	setp.ge.s32 	%p17, %r56, %r19;
	@%p17 bra 	$L__BB2_25;
	ld.global.f32 	%f180, [%rd2+8];
	ld.global.f32 	%f181, [%rd4];
	mul.f32 	%f182, %f180, %f181;
	mul.f32 	%f183, %f235, %f182;
	mad.lo.s32 	%r58, %r17, %r19, %r40;
	mul.wide.s32 	%rd38, %r58, 4;
	add.s64 	%rd39, %rd1, %rd38;
	st.global.f32 	[%rd39], %f183;
$L__BB2_25:
	max.s32 	%r59, %r17, %r13;
	setp.ge.s32 	%p18, %r59, %r19;
	mul.lo.s32 	%r60, %r17, %r19;
	cvt.s64.s32 	%rd40, %r60;
	add.s64 	%rd41, %rd40, %rd3;
	shl.b64 	%rd42, %rd41, 2;
	add.s64 	%rd7, %rd1, %rd42;
	@%p18 bra 	$L__BB2_27;
	ld.global.f32 	%f184, [%rd2+8];
	ld.global.f32 	%f185, [%rd4+4];
	mul.f32 	%f186, %f184, %f185;
	mul.f32 	%f187, %f234, %f186;
	st.global.f32 	[%rd7+4], %f187;
$L__BB2_27:
	max.s32 	%r61, %r17, %r14;
	setp.ge.s32 	%p19, %r61, %r19;
	@%p19 bra 	$L__BB2_29;
	ld.global.f32 	%f188, [%rd2+8];
	ld.global.f32 	%f189, [%rd4+8];
	mul.f32 	%f190, %f188, %f189;
	mul.f32 	%f191, %f233, %f190;
	st.global.f32 	[%rd7+8], %f191;
$L__BB2_29:
	max.s32 	%r62, %r17, %r15;
	setp.ge.s32 	%p20, %r62, %r19;
	@%p20 bra 	$L__BB2_31;
	ld.global.f32 	%f192, [%rd2+8];
	ld.global.f32 	%f193, [%rd4+12];
	mul.f32 	%f194, %f192, %f193;
	mul.f32 	%f195, %f232, %f194;
	st.global.f32 	[%rd7+12], %f195;
$L__BB2_31:
	add.s32 	%r18, %r7, 3;
	max.s32 	%r64, %r18, %r40;
	setp.ge.s32 	%p21, %r64, %r19;
	@%p21 bra 	$L__BB2_33;
	ld.global.f32 	%f196, [%rd2+12];
	ld.global.f32 	%f197, [%rd4];
	mul.f32 	%f198, %f196, %f197;
	mul.f32 	%f199, %f231, %f198;
	mad.lo.s32 	%r66, %r18, %r19, %r40;
	mul.wide.s32 	%rd44, %r66, 4;
	add.s64 	%rd45, %rd1, %rd44;
	st.global.f32 	[%rd45], %f199;
$L__BB2_33:
	max.s32 	%r67, %r18, %r13;
	setp.ge.s32 	%p22, %r67, %r19;
	mul.lo.s32 	%r68, %r18, %r19;
	cvt.s64.s32 	%rd46, %r68;
	add.s64 	%rd47, %rd46, %rd3;
	shl.b64 	%rd48, %rd47, 2;
	add.s64 	%rd8, %rd1, %rd48;
	@%p22 bra 	$L__BB2_35;
	ld.global.f32 	%f200, [%rd2+12];
	ld.global.f32 	%f201, [%rd4+4];
	mul.f32 	%f202, %f200, %f201;
	mul.f32 	%f203, %f230, %f202;
	st.global.f32 	[%rd8+4], %f203;
$L__BB2_35:
	max.s32 	%r69, %r18, %r14;
	setp.ge.s32 	%p23, %r69, %r19;
	@%p23 bra 	$L__BB2_37;
	ld.global.f32 	%f204, [%rd2+12];
	ld.global.f32 	%f205, [%rd4+8];
	mul.f32 	%f206, %f204, %f205;
	mul.f32 	%f207, %f229, %f206;
	st.global.f32 	[%rd8+8], %f207;
$L__BB2_37:
	max.s32 	%r70, %r18, %r15;
	setp.ge.s32 	%p24, %r70, %r19;
	@%p24 bra 	$L__BB2_39;
	ld.global.f32 	%f208, [%rd2+12];
	ld.global.f32 	%f209, [%rd4+12];
	mul.f32 	%f210, %f208, %f209;
	mul.f32 	%f211, %f228, %f210;
	st.global.f32 	[%rd8+12], %f211;
$L__BB2_39:
	ret;

}


// ===== COMPILED SASS (sm_100) =====

	.target	sm_100

	.elftype	@"ET_EXEC"


//--------------------- .note.nv.tkinfo           --------------------------
	.section	.note.nv.tkinfo,"",@"SHT_NOTE"
	.sectionflags	@"SHF_NOTE_NV_TKINFO"
	.tkinfo
        /*0018*/ 	.word	0x00000002
        /*0030*/ 	.string	""
        /*0030*/ 	.string	"ptxas"
        /*0030*/ 	.string	"Cuda compilation tools, release 13.0, V13.0.88"
        /*0030*/ 	.string	"Build cuda_13.0.r13.0/compiler.36424714_0"
        /*0030*/ 	.string	"-arch sm_100 -m 64 "



//--------------------- .note.nv.cuinfo           --------------------------
	.section	.note.nv.cuinfo,"",@"SHT_NOTE"
	.sectionflags	@"SHF_NOTE_NV_CUINFO"
        /*0018*/ 	.short	0x0002
        /*001a*/ 	.short	0x0064
        /*001c*/ 	.short	0x0082
	.zero		2


//--------------------- .nv.info                  --------------------------
	.section	.nv.info,"",@"SHT_CUDA_INFO"
	.align	4


	//----- nvinfo : EIATTR_REGCOUNT
	.align		4
        /*0000*/ 	.byte	0x04, 0x2f
        /*0002*/ 	.short	(.L_1 - .L_0)
	.align		4
.L_0:
        /*0004*/ 	.word	index@(_Z27compute_means_and_normalizeiiiiPKfPfS1_)
        /*0008*/ 	.word	0x0000001f


	//----- nvinfo : EIATTR_FRAME_SIZE
	.align		4
.L_1:
        /*000c*/ 	.byte	0x04, 0x11
        /*000e*/ 	.short	(.L_3 - .L_2)
	.align		4
.L_2:
        /*0010*/ 	.word	index@($__internal_2_$__cuda_sm3x_div_rn_noftz_f32_slowpath)
        /*0014*/ 	.word	0x00000000


	//----- nvinfo : EIATTR_FRAME_SIZE
	.align		4
.L_3:
        /*0018*/ 	.byte	0x04, 0x11
        /*001a*/ 	.short	(.L_5 - .L_4)
	.align		4
.L_4:
        /*001c*/ 	.word	index@($__internal_1_$__cuda_sm20_sqrt_rn_f32_slowpath)
        /*0020*/ 	.word	0x00000000


	//----- nvinfo : EIATTR_FRAME_SIZE
	.align		4
.L_5:
        /*0024*/ 	.byte	0x04, 0x11
        /*0026*/ 	.short	(.L_7 - .L_6)
	.align		4
.L_6:
        /*0028*/ 	.word	index@($__internal_0_$__cuda_sm20_rcp_rn_f32_slowpath)
        /*002c*/ 	.word	0x00000000


	//----- nvinfo : EIATTR_FRAME_SIZE
	.align		4
.L_7:
        /*0030*/ 	.byte	0x04, 0x11
        /*0032*/ 	.short	(.L_9 - .L_8)
	.align		4
.L_8:
        /*0034*/ 	.word	index@(_Z27compute_means_and_normalizeiiiiPKfPfS1_)
        /*0038*/ 	.word	0x00000000


	//----- nvinfo : EIATTR_REGCOUNT
	.align		4
.L_9:
        /*003c*/ 	.byte	0x04, 0x2f
        /*003e*/ 	.short	(.L_11 - .L_10)
	.align		4
.L_10:
        /*0040*/ 	.word	index@(_Z20compute_correlationsiiiiiiPKfPf)
        /*0044*/ 	.word	0x00000030


	//----- nvinfo : EIATTR_FRAME_SIZE
	.align		4
.L_11:
        /*0048*/ 	.byte	0x04, 0x11
        /*004a*/ 	.short	(.L_13 - .L_12)
	.align		4
.L_12:
        /*004c*/ 	.word	index@(_Z20compute_correlationsiiiiiiPKfPf)
        /*0050*/ 	.word	0x00000000


	//----- nvinfo : EIATTR_REGCOUNT
	.align		4
.L_13:
        /*0054*/ 	.byte	0x04, 0x2f
        /*0056*/ 	.short	(.L_15 - .L_14)
	.align		4
.L_14:
        /*0058*/ 	.word	index@(_Z12compute_sumsiiiiiiPKfS0_Pf)
        /*005c*/ 	.word	0x00000020


	//----- nvinfo : EIATTR_FRAME_SIZE
	.align		4
.L_15:
        /*0060*/ 	.byte	0x04, 0x11
        /*0062*/ 	.short	(.L_17 - .L_16)
	.align		4
.L_16:
        /*0064*/ 	.word	index@(_Z12compute_sumsiiiiiiPKfS0_Pf)
        /*0068*/ 	.word	0x00000000


	//----- nvinfo : EIATTR_MIN_STACK_SIZE
	.align		4
.L_17:
        /*006c*/ 	.byte	0x04, 0x12
        /*006e*/ 	.short	(.L_19 - .L_18)
	.align		4
.L_18:
        /*0070*/ 	.word	index@(_Z12compute_sumsiiiiiiPKfS0_Pf)
        /*0074*/ 	.word	0x00000000


	//----- nvinfo : EIATTR_MIN_STACK_SIZE
	.align		4
.L_19:
        /*0078*/ 	.byte	0x04, 0x12
        /*007a*/ 	.short	(.L_21 - .L_20)
	.align		4
.L_20:
        /*007c*/ 	.word	index@(_Z20compute_correlationsiiiiiiPKfPf)
        /*0080*/ 	.word	0x00000000


	//----- nvinfo : EIATTR_MIN_STACK_SIZE
	.align		4
.L_21:
        /*0084*/ 	.byte	0x04, 0x12
        /*0086*/ 	.short	(.L_23 - .L_22)
	.align		4
.L_22:
        /*0088*/ 	.word	index@(_Z27compute_means_and_normalizeiiiiPKfPfS1_)
        /*008c*/ 	.word	0x00000000
.L_23:


//--------------------- .nv.compat                --------------------------
	.section	.nv.compat,"",@"SHT_CUDA_COMPAT_INFO"
	.align	4
        /*0000*/ 	.byte	0x02, 0x09, 0x00, 0x00, 0x02, 0x02, 0x01, 0x00, 0x02, 0x05, 0x05, 0x00, 0x03, 0x07, 0x01, 0x01
        /*0010*/ 	.byte	0x02, 0x03, 0x00, 0x00, 0x02, 0x06, 0x01, 0x00, 0x04, 0x0b, 0x08, 0x00, 0x01, 0x00, 0x00, 0x00
        /*0020*/ 	.byte	0x00, 0x00, 0x00, 0x00


//--------------------- .nv.info._Z12compute_sumsiiiiiiPKfS0_Pf --------------------------
	.section	.nv.info._Z12compute_sumsiiiiiiPKfS0_Pf,"",@"SHT_CUDA_INFO"
	.sectionflags	@""
	.align	4


	//----- nvinfo : EIATTR_CUDA_API_VERSION
	.align		4
        /*0000*/ 	.byte	0x04, 0x37
        /*0002*/ 	.short	(.L_25 - .L_24)
.L_24:
        /*0004*/ 	.word	0x00000082


	//----- nvinfo : EIATTR_KPARAM_INFO
	.align		4
.L_25:
        /*0008*/ 	.byte	0x04, 0x17
        /*000a*/ 	.short	(.L_27 - .L_26)
.L_26:
        /*000c*/ 	.word	0x00000000
        /*0010*/ 	.short	0x0008
        /*0012*/ 	.short	0x0028
        /*0014*/ 	.byte	0x00, 0xf5, 0x21, 0x00


	//----- nvinfo : EIATTR_KPARAM_INFO
	.align		4
.L_27:
        /*0018*/ 	.byte	0x04, 0x17
        /*001a*/ 	.short	(.L_29 - .L_28)
.L_28:
        /*001c*/ 	.word	0x00000000
        /*0020*/ 	.short	0x0007
        /*0022*/ 	.short	0x0020
        /*0024*/ 	.byte	0x00, 0xf5, 0x21, 0x00


	//----- nvinfo : EIATTR_KPARAM_INFO
	.align		4
.L_29:
        /*0028*/ 	.byte	0x04, 0x17
        /*002a*/ 	.short	(.L_31 - .L_30)
.L_30:
        /*002c*/ 	.word	0x00000000
        /*0030*/ 	.short	0x0006
        /*0032*/ 	.short	0x0018
        /*0034*/ 	.byte	0x00, 0xf5, 0x21, 0x00


	//----- nvinfo : EIATTR_KPARAM_INFO
	.align		4
.L_31:
        /*0038*/ 	.byte	0x04, 0x17
        /*003a*/ 	.short	(.L_33 - .L_32)
.L_32:
        /*003c*/ 	.word	0x00000000
        /*0040*/ 	.short	0x0005
        /*0042*/ 	.short	0x0014
        /*0044*/ 	.byte	0x00, 0xf0, 0x11, 0x00


	//----- nvinfo : EIATTR_KPARAM_INFO
	.align		4
.L_33:
        /*0048*/ 	.byte	0x04, 0x17
        /*004a*/ 	.short	(.L_35 - .L_34)
.L_34:
        /*004c*/ 	.word	0x00000000
        /*0050*/ 	.short	0x0004
        /*0052*/ 	.short	0x0010
        /*0054*/ 	.byte	0x00, 0xf0, 0x11, 0x00


	//----- nvinfo : EIATTR_KPARAM_INFO
	.align		4
.L_35:
        /*0058*/ 	.byte	0x04, 0x17
        /*005a*/ 	.short	(.L_37 - .L_36)
.L_36:
        /*005c*/ 	.word	0x00000000
        /*0060*/ 	.short	0x0003
        /*0062*/ 	.short	0x000c
        /*0064*/ 	.byte	0x00, 0xf0, 0x11, 0x00


	//----- nvinfo : EIATTR_KPARAM_INFO
	.align		4
.L_37:
        /*0068*/ 	.byte	0x04, 0x17
        /*006a*/ 	.short	(.L_39 - .L_38)
.L_38:
        /*006c*/ 	.word	0x00000000
        /*0070*/ 	.short	0x0002
        /*0072*/ 	.short	0x0008
        /*0074*/ 	.byte	0x00, 0xf0, 0x11, 0x00


	//----- nvinfo : EIATTR_KPARAM_INFO
	.align		4
.L_39:
        /*0078*/ 	.byte	0x04, 0x17
        /*007a*/ 	.short	(.L_41 - .L_40)
.L_40:
        /*007c*/ 	.word	0x00000000
        /*0080*/ 	.short	0x0001
        /*0082*/ 	.short	0x0004
        /*0084*/ 	.byte	0x00, 0xf0, 0x11, 0x00


	//----- nvinfo : EIATTR_KPARAM_INFO
	.align		4
.L_41:
        /*0088*/ 	.byte	0x04, 0x17
        /*008a*/ 	.short	(.L_43 - .L_42)
.L_42:
        /*008c*/ 	.word	0x00000000
        /*0090*/ 	.short	0x0000
        /*0092*/ 	.short	0x0000
        /*0094*/ 	.byte	0x00, 0xf0, 0x11, 0x00


	//----- nvinfo : EIATTR_SPARSE_MMA_MASK
	.align		4
.L_43:
        /*0098*/ 	.byte	0x03, 0x50
        /*009a*/ 	.short	0x0000


	//----- nvinfo : EIATTR_MAXREG_COUNT
	.align		4
        /*009c*/ 	.byte	0x03, 0x1b
        /*009e*/ 	.short	0x00ff


	//----- nvinfo : EIATTR_MERCURY_ISA_VERSION
	.align		4
        /*00a0*/ 	.byte	0x03, 0x5f
        /*00a2*/ 	.short	0x0101


	//----- nvinfo : EIATTR_VRC_CTA_INIT_COUNT
	.align		4
        /*00a4*/ 	.byte	0x02, 0x4a
	.zero		1
	.zero		1


	//----- nvinfo : EIATTR_EXIT_INSTR_OFFSETS
	.align		4
        /*00a8*/ 	.byte	0x04, 0x1c
        /*00aa*/ 	.short	(.L_45 - .L_44)


	//   ....[0]....
.L_44:
        /*00ac*/ 	.word	0x000000d0


	//   ....[1]....
        /*00b0*/ 	.word	0x00001330


	//   ....[2]....
        /*00b4*/ 	.word	0x00001390


	//----- nvinfo : EIATTR_CBANK_PARAM_SIZE
	.align		4
.L_45:
        /*00b8*/ 	.byte	0x03, 0x19
        /*00ba*/ 	.short	0x0030


	//----- nvinfo : EIATTR_PARAM_CBANK
	.align		4
        /*00bc*/ 	.byte	0x04, 0x0a
        /*00be*/ 	.short	(.L_47 - .L_46)
	.align		4
.L_46:
        /*00c0*/ 	.word	index@(.nv.constant0._Z12compute_sumsiiiiiiPKfS0_Pf)
        /*00c4*/ 	.short	0x0380
        /*00c6*/ 	.short	0x0030


	//----- nvinfo : EIATTR_SW_WAR
	.align		4
.L_47:
        /*00c8*/ 	.byte	0x04, 0x36
        /*00ca*/ 	.short	(.L_49 - .L_48)
.L_48:
        /*00cc*/ 	.word	0x00000008
.L_49:


//--------------------- .nv.info._Z20compute_correlationsiiiiiiPKfPf --------------------------
	.section	.nv.info._Z20compute_correlationsiiiiiiPKfPf,"",@"SHT_CUDA_INFO"
	.sectionflags	@""
	.align	4


	//----- nvinfo : EIATTR_CUDA_API_VERSION
	.align		4
        /*0000*/ 	.byte	0x04, 0x37
        /*0002*/ 	.short	(.L_51 - .L_50)
.L_50:
        /*0004*/ 	.word	0x00000082


	//----- nvinfo : EIATTR_KPARAM_INFO
	.align		4
.L_51:
        /*0008*/ 	.byte	0x04, 0x17
        /*000a*/ 	.short	(.L_53 - .L_52)
.L_52:
        /*000c*/ 	.word	0x00000000
        /*0010*/ 	.short	0x0007
        /*0012*/ 	.short	0x0020
        /*0014*/ 	.byte	0x00, 0xf5, 0x21, 0x00


	//----- nvinfo : EIATTR_KPARAM_INFO
	.align		4
.L_53:
        /*0018*/ 	.byte	0x04, 0x17
        /*001a*/ 	.short	(.L_55 - .L_54)
.L_54:
        /*001c*/ 	.word	0x00000000
        /*0020*/ 	.short	0x0006
        /*0022*/ 	.short	0x0018
        /*0024*/ 	.byte	0x00, 0xf5, 0x21, 0x00


	//----- nvinfo : EIATTR_KPARAM_INFO
	.align		4
.L_55:
        /*0028*/ 	.byte	0x04, 0x17
        /*002a*/ 	.short	(.L_57 - .L_56)
.L_56:
        /*002c*/ 	.word	0x00000000
        /*0030*/ 	.short	0x0005
        /*0032*/ 	.short	0x0014
        /*0034*/ 	.byte	0x00, 0xf0, 0x11, 0x00


	//----- nvinfo : EIATTR_KPARAM_INFO
	.align		4
.L_57:
        /*0038*/ 	.byte	0x04, 0x17
        /*003a*/ 	.short	(.L_59 - .L_58)
.L_58:
        /*003c*/ 	.word	0x00000000
        /*0040*/ 	.short	0x0004
        /*0042*/ 	.short	0x0010
        /*0044*/ 	.byte	0x00, 0xf0, 0x11, 0x00


	//----- nvinfo : EIATTR_KPARAM_INFO
	.align		4
.L_59:
        /*0048*/ 	.byte	0x04, 0x17
        /*004a*/ 	.short	(.L_61 - .L_60)
.L_60:
        /*004c*/ 	.word	0x00000000
        /*0050*/ 	.short	0x0003
        /*0052*/ 	.short	0x000c
        /*0054*/ 	.byte	0x00, 0xf0, 0x11, 0x00


	//----- nvinfo : EIATTR_KPARAM_INFO
	.align		4
.L_61:
        /*0058*/ 	.byte	0x04, 0x17
        /*005a*/ 	.short	(.L_63 - .L_62)
.L_62:
        /*005c*/ 	.word	0x00000000
        /*0060*/ 	.short	0x0002
        /*0062*/ 	.short	0x0008
        /*0064*/ 	.byte	0x00, 0xf0, 0x11, 0x00


	//----- nvinfo : EIATTR_KPARAM_INFO
	.align		4
.L_63:
        /*0068*/ 	.byte	0x04, 0x17
        /*006a*/ 	.short	(.L_65 - .L_64)
.L_64:
        /*006c*/ 	.word	0x00000000
        /*0070*/ 	.short	0x0001
        /*0072*/ 	.short	0x0004
        /*0074*/ 	.byte	0x00, 0xf0, 0x11, 0x00


	//----- nvinfo : EIATTR_KPARAM_INFO
	.align		4
.L_65:
        /*0078*/ 	.byte	0x04, 0x17
        /*007a*/ 	.short	(.L_67 - .L_66)
.L_66:
        /*007c*/ 	.word	0x00000000
        /*0080*/ 	.short	0x0000
        /*0082*/ 	.short	0x0000
        /*0084*/ 	.byte	0x00, 0xf0, 0x11, 0x00


	//----- nvinfo : EIATTR_SPARSE_MMA_MASK
	.align		4
.L_67:
        /*0088*/ 	.byte	0x03, 0x50
        /*008a*/ 	.short	0x0000


	//----- nvinfo : EIATTR_MAXREG_COUNT
	.align		4
        /*008c*/ 	.byte	0x03, 0x1b
        /*008e*/ 	.short	0x00ff


	//----- nvinfo : EIATTR_MERCURY_ISA_VERSION
	.align		4
        /*0090*/ 	.byte	0x03, 0x5f
        /*0092*/ 	.short	0x0101


	//----- nvinfo : EIATTR_VRC_CTA_INIT_COUNT
	.align		4
        /*0094*/ 	.byte	0x02, 0x4a
	.zero		1
	.zero		1


	//----- nvinfo : EIATTR_EXIT_INSTR_OFFSETS
	.align		4
        /*0098*/ 	.byte	0x04, 0x1c
        /*009a*/ 	.short	(.L_69 - .L_68)


	//   ....[0]....
.L_68:
        /*009c*/ 	.word	0x000000a0


	//   ....[1]....
        /*00a0*/ 	.word	0x00000d40


	//----- nvinfo : EIATTR_CBANK_PARAM_SIZE
	.align		4
.L_69:
        /*00a4*/ 	.byte	0x03, 0x19
        /*00a6*/ 	.short	0x0028


	//----- nvinfo : EIATTR_PARAM_CBANK
	.align		4
        /*00a8*/ 	.byte	0x04, 0x0a
        /*00aa*/ 	.short	(.L_71 - .L_70)
	.align		4
.L_70:
        /*00ac*/ 	.word	index@(.nv.constant0._Z20compute_correlationsiiiiiiPKfPf)
        /*00b0*/ 	.short	0x0380
        /*00b2*/ 	.short	0x0028


	//----- nvinfo : EIATTR_SW_WAR
	.align		4
.L_71:
        /*00b4*/ 	.byte	0x04, 0x36
        /*00b6*/ 	.short	(.L_73 - .L_72)
.L_72:
        /*00b8*/ 	.word	0x00000008
.L_73:


//--------------------- .nv.info._Z27compute_means_and_normalizeiiiiPKfPfS1_ --------------------------
	.section	.nv.info._Z27compute_means_and_normalizeiiiiPKfPfS1_,"",@"SHT_CUDA_INFO"
	.sectionflags	@""
	.align	4


	//----- nvinfo : EIATTR_CUDA_API_VERSION
	.align		4
        /*0000*/ 	.byte	0x04, 0x37
        /*0002*/ 	.short	(.L_75 - .L_74)
.L_74:
        /*0004*/ 	.word	0x00000082


	//----- nvinfo : EIATTR_KPARAM_INFO
	.align		4
.L_75:
        /*0008*/ 	.byte	0x04, 0x17
        /*000a*/ 	.short	(.L_77 - .L_76)
.L_76:
        /*000c*/ 	.word	0x00000000
        /*0010*/ 	.short	0x0006
        /*0012*/ 	.short	0x0020
        /*0014*/ 	.byte	0x00, 0xf5, 0x21, 0x00


	//----- nvinfo : EIATTR_KPARAM_INFO
	.align		4
.L_77:
        /*0018*/ 	.byte	0x04, 0x17
        /*001a*/ 	.short	(.L_79 - .L_78)
.L_78:
        /*001c*/ 	.word	0x00000000
        /*0020*/ 	.short	0x0005
        /*0022*/ 	.short	0x0018
        /*0024*/ 	.byte	0x00, 0xf5, 0x21, 0x00


	//----- nvinfo : EIATTR_KPARAM_INFO
	.align		4
.L_79:
        /*0028*/ 	.byte	0x04, 0x17
        /*002a*/ 	.short	(.L_81 - .L_80)
.L_80:
        /*002c*/ 	.word	0x00000000
        /*0030*/ 	.short	0x0004
        /*0032*/ 	.short	0x0010
        /*0034*/ 	.byte	0x00, 0xf5, 0x21, 0x00


	//----- nvinfo : EIATTR_KPARAM_INFO
	.align		4
.L_81:
        /*0038*/ 	.byte	0x04, 0x17
        /*003a*/ 	.short	(.L_83 - .L_82)
.L_82:
        /*003c*/ 	.word	0x00000000
        /*0040*/ 	.short	0x0003
        /*0042*/ 	.short	0x000c
        /*0044*/ 	.byte	0x00, 0xf0, 0x11, 0x00


	//----- nvinfo : EIATTR_KPARAM_INFO
	.align		4
.L_83:
        /*0048*/ 	.byte	0x04, 0x17
        /*004a*/ 	.short	(.L_85 - .L_84)
.L_84:
        /*004c*/ 	.word	0x00000000
        /*0050*/ 	.short	0x0002
        /*0052*/ 	.short	0x0008
        /*0054*/ 	.byte	0x00, 0xf0, 0x11, 0x00


	//----- nvinfo : EIATTR_KPARAM_INFO
	.align		4
.L_85:
        /*0058*/ 	.byte	0x04, 0x17
        /*005a*/ 	.short	(.L_87 - .L_86)
.L_86:
        /*005c*/ 	.word	0x00000000
        /*0060*/ 	.short	0x0001
        /*0062*/ 	.short	0x0004
        /*0064*/ 	.byte	0x00, 0xf0, 0x11, 0x00


	//----- nvinfo : EIATTR_KPARAM_INFO
	.align		4
.L_87:
        /*0068*/ 	.byte	0x04, 0x17
        /*006a*/ 	.short	(.L_89 - .L_88)
.L_88:
        /*006c*/ 	.word	0x00000000
        /*0070*/ 	.short	0x0000
        /*0072*/ 	.short	0x0000
        /*0074*/ 	.byte	0x00, 0xf0, 0x11, 0x00


	//----- nvinfo : EIATTR_SPARSE_MMA_MASK
	.align		4
.L_89:
        /*0078*/ 	.byte	0x03, 0x50
        /*007a*/ 	.short	0x0000


	//----- nvinfo : EIATTR_MAXREG_COUNT
	.align		4
        /*007c*/ 	.byte	0x03, 0x1b
        /*007e*/ 	.short	0x00ff


	//----- nvinfo : EIATTR_MERCURY_ISA_VERSION
	.align		4
        /*0080*/ 	.byte	0x03, 0x5f
        /*0082*/ 	.short	0x0101


	//----- nvinfo : EIATTR_VRC_CTA_INIT_COUNT
	.align		4
        /*0084*/ 	.byte	0x02, 0x4a
	.zero		1
	.zero		1


	//----- nvinfo : EIATTR_EXIT_INSTR_OFFSETS
	.align		4
        /*0088*/ 	.byte	0x04, 0x1c
        /*008a*/ 	.short	(.L_91 - .L_90)


	//   ....[0]....
.L_90:
        /*008c*/ 	.word	0x00000070


	//   ....[1]....
        /*0090*/ 	.word	0x000011e0


	//----- nvinfo : EIATTR_CRS_STACK_SIZE
	.align		4
.L_91:
        /*0094*/ 	.byte	0x04, 0x1e
        /*0096*/ 	.short	(.L_93 - .L_92)
.L_92:
        /*0098*/ 	.word	0x00000000


	//----- nvinfo : EIATTR_CBANK_PARAM_SIZE
	.align		4
.L_93:
        /*009c*/ 	.byte	0x03, 0x19
        /*009e*/ 	.short	0x0028


	//----- nvinfo : EIATTR_PARAM_CBANK
	.align		4
        /*00a0*/ 	.byte	0x04, 0x0a
        /*00a2*/ 	.short	(.L_95 - .L_94)
	.align		4
.L_94:
        /*00a4*/ 	.word	index@(.nv.constant0._Z27compute_means_and_normalizeiiiiPKfPfS1_)
        /*00a8*/ 	.short	0x0380
        /*00aa*/ 	.short	0x0028


	//----- nvinfo : EIATTR_SW_WAR
	.align		4
.L_95:
        /*00ac*/ 	.byte	0x04, 0x36
        /*00ae*/ 	.short	(.L_97 - .L_96)
.L_96:
        /*00b0*/ 	.word	0x00000008
.L_97:


//--------------------- .nv.callgraph             --------------------------
	.section	.nv.callgraph,"",@"SHT_CUDA_CALLGRAPH"
	.align	4
	.sectionentsize	8
	.align		4
        /*0000*/ 	.word	0x00000000
	.align		4
        /*0004*/ 	.word	0xffffffff
	.align		4
        /*0008*/ 	.word	0x00000000
	.align		4
        /*000c*/ 	.word	0xfffffffe
	.align		4
        /*0010*/ 	.word	0x00000000
	.align		4
        /*0014*/ 	.word	0xfffffffd
	.align		4
        /*0018*/ 	.word	0x00000000
	.align		4
        /*001c*/ 	.word	0xfffffffc


//--------------------- .text._Z12compute_sumsiiiiiiPKfS0_Pf --------------------------
	.section	.text._Z12compute_sumsiiiiiiPKfS0_Pf,"ax",@progbits
	.align	128
        .global         _Z12compute_sumsiiiiiiPKfS0_Pf
        .type           _Z12compute_sumsiiiiiiPKfS0_Pf,@function
        .size           _Z12compute_sumsiiiiiiPKfS0_Pf,(.L_x_45 - _Z12compute_sumsiiiiiiPKfS0_Pf)
        .other          _Z12compute_sumsiiiiiiPKfS0_Pf,@"STO_CUDA_ENTRY STV_DEFAULT"
_Z12compute_sumsiiiiiiPKfS0_Pf:
.text._Z12compute_sumsiiiiiiPKfS0_Pf:
[----:B------:R-:W-:Y:S01]  /*0000*/  LDC R1, c[0x0][0x37c] ;  /* 0x0000df00ff017b82 */ /* 0x000fe20000000800 */
[----:B------:R-:W0:Y:S07]  /*0010*/  S2R R3, SR_TID.X ;  /* 0x0000000000037919 */ /* 0x000e2e0000002100 */
[----:B------:R-:W0:Y:S01]  /*0020*/  S2UR UR4, SR_CTAID.X ;  /* 0x00000000000479c3 */ /* 0x000e220000002500 */
[----:B------:R-:W1:Y:S01]  /*0030*/  LDCU UR7, c[0x0][0x390] ;  /* 0x00007200ff0777ac */ /* 0x000e620008000800 */
[----:B------:R-:W2:Y:S06]  /*0040*/  S2R R5, SR_TID.Y ;  /* 0x0000000000057919 */ /* 0x000eac0000002200 */
[----:B------:R-:W0:Y:S08]  /*0050*/  LDC R0, c[0x0][0x360] ;  /* 0x0000d800ff007b82 */ /* 0x000e300000000800 */
[----:B------:R-:W2:Y:S08]  /*0060*/  S2UR UR5, SR_CTAID.Y ;  /* 0x00000000000579c3 */ /* 0x000eb00000002600 */
[----:B------:R-:W2:Y:S01]  /*0070*/  LDC R2, c[0x0][0x364] ;  /* 0x0000d900ff027b82 */ /* 0x000ea20000000800 */
[----:B0-----:R-:W-:-:S02]  /*0080*/  IMAD R0, R0, UR4, R3 ;  /* 0x0000000400007c24 */ /* 0x001fc4000f8e0203 */
[----:B--2---:R-:W-:-:S05]  /*0090*/  IMAD R3, R2, UR5, R5 ;  /* 0x0000000502037c24 */ /* 0x004fca000f8e0205 */
[----:B------:R-:W-:Y:S02]  /*00a0*/  ISETP.GE.AND P0, PT, R3, R0, PT ;  /* 0x000000000300720c */ /* 0x000fe40003f06270 */
[----:B------:R-:W-:-:S04]  /*00b0*/  VIMNMX R2, PT, PT, R0, R3, !PT ;  /* 0x0000000300027248 */ /* 0x000fc80007fe0100 */
[----:B-1----:R-:W-:-:S13]  /*00c0*/  ISETP.GE.OR P0, PT, R2, UR7, !P0 ;  /* 0x0000000702007c0c */ /* 0x002fda000c706670 */
[----:B------:R-:W-:Y:S05]  /*00d0*/  @P0 EXIT ;  /* 0x000000000000094d */ /* 0x000fea0003800000 */
[----:B------:R-:W0:Y:S01]  /*00e0*/  LDCU UR5, c[0x0][0x394] ;  /* 0x00007280ff0577ac */ /* 0x000e220008000800 */
[----:B------:R-:W-:Y:S02]  /*00f0*/  CS2R R16, SRZ ;  /* 0x0000000000107805 */ /* 0x000fe4000001ff00 */
[----:B------:R-:W-:Y:S02]  /*0100*/  CS2R R12, SRZ ;  /* 0x00000000000c7805 */ /* 0x000fe4000001ff00 */
[----:B------:R-:W-:Y:S02]  /*0110*/  CS2R R10, SRZ ;  /* 0x00000000000a7805 */ /* 0x000fe4000001ff00 */
[----:B------:R-:W-:Y:S02]  /*0120*/  CS2R R8, SRZ ;  /* 0x0000000000087805 */ /* 0x000fe4000001ff00 */
[----:B------:R-:W-:Y:S02]  /*0130*/  CS2R R6, SRZ ;  /* 0x0000000000067805 */ /* 0x000fe4000001ff00 */
[----:B------:R-:W-:-:S02]  /*0140*/  CS2R R18, SRZ ;  /* 0x0000000000127805 */ /* 0x000fc4000001ff00 */
[----:B------:R-:W-:Y:S02]  /*0150*/  CS2R R20, SRZ ;  /* 0x0000000000147805 */ /* 0x000fe4000001ff00 */
[----:B------:R-:W-:Y:S01]  /*0160*/  CS2R R22, SRZ ;  /* 0x0000000000167805 */ /* 0x000fe2000001ff00 */
[----:B------:R-:W1:Y:S01]  /*0170*/  LDCU.64 UR8, c[0x0][0x358] ;  /* 0x00006b00ff0877ac */ /* 0x000e620008000a00 */
[----:B0-----:R-:W-:-:S09]  /*0180*/  UISETP.GE.AND UP0, UPT, UR5, 0x1, UPT ;  /* 0x000000010500788c */ /* 0x001fd2000bf06270 */
[----:B------:R-:W-:Y:S05]  /*0190*/  BRA.U !UP0, `(.L_x_0) ;  /* 0x0000000908007547 */ /* 0x000fea000b800000 */
[----:B------:R-:W0:Y:S01]  /*01a0*/  LDC R5, c[0x0][0x388] ;  /* 0x0000e200ff057b82 */ /* 0x000e220000000800 */
[----:B------:R-:W-:Y:S01]  /*01b0*/  UISETP.NE.AND UP0, UPT, UR5, 0x1, UPT ;  /* 0x000000010500788c */ /* 0x000fe2000bf05270 */
[----:B------:R-:W-:Y:S02]  /*01c0*/  IMAD R4, R0, UR7, R3 ;  /* 0x0000000700047c24 */ /* 0x000fe4000f8e0203 */
[----:B------:R-:W-:Y:S01]  /*01d0*/  HFMA2 R16, -RZ, RZ, 0, 0 ;  /* 0x00000000ff107431 */ /* 0x000fe200000001ff */
[----:B------:R-:W-:Y:S02]  /*01e0*/  UMOV UR4, URZ ;  /* 0x000000ff00047c82 */ /* 0x000fe40008000000 */
[----:B------:R-:W-:Y:S01]  /*01f0*/  SHF.L.U32 R4, R4, 0x4, RZ ;  /* 0x0000000404047819 */ /* 0x000fe200000006ff */
[----:B0-----:R-:W-:Y:S02]  /*0200*/  IMAD R5, R5, R5, RZ ;  /* 0x0000000505057224 */ /* 0x001fe400078e02ff */
[----:B------:R-:W-:Y:S05]  /*0210*/  BRA.U !UP0, `(.L_x_1) ;  /* 0x0000000508487547 */ /* 0x000fea000b800000 */
[----:B------:R-:W-:Y:S01]  /*0220*/  ULOP3.LUT UR4, UR5, 0x7ffffffe, URZ, 0xc0, !UPT ;  /* 0x7ffffffe05047892 */ /* 0x000fe2000f8ec0ff */
[----:B------:R-:W-:Y:S02]  /*0230*/  CS2R R16, SRZ ;  /* 0x0000000000107805 */ /* 0x000fe4000001ff00 */
[----:B------:R-:W-:Y:S02]  /*0240*/  MOV R2, R4 ;  /* 0x0000000400027202 */ /* 0x000fe40000000f00 */
[----:B------:R-:W-:Y:S02]  /*0250*/  CS2R R12, SRZ ;  /* 0x00000000000c7805 */ /* 0x000fe4000001ff00 */
[----:B------:R-:W-:Y:S02]  /*0260*/  CS2R R10, SRZ ;  /* 0x00000000000a7805 */ /* 0x000fe4000001ff00 */
[----:B------:R-:W-:Y:S02]  /*0270*/  CS2R R8, SRZ ;  /* 0x0000000000087805 */ /* 0x000fe4000001ff00 */
[----:B------:R-:W-:-:S02]  /*0280*/  CS2R R6, SRZ ;  /* 0x0000000000067805 */ /* 0x000fc4000001ff00 */
[----:B------:R-:W-:Y:S02]  /*0290*/  CS2R R18, SRZ ;  /* 0x0000000000127805 */ /* 0x000fe4000001ff00 */
[----:B------:R-:W-:Y:S02]  /*02a0*/  CS2R R20, SRZ ;  /* 0x0000000000147805 */ /* 0x000fe4000001ff00 */
[----:B------:R-:W-:Y:S01]  /*02b0*/  CS2R R22, SRZ ;  /* 0x0000000000167805 */ /* 0x000fe2000001ff00 */
[----:B------:R-:W-:-:S12]  /*02c0*/  UIADD3 UR6, UPT, UPT, -UR4, URZ, URZ ;  /* 0x000000ff04067290 */ /* 0x000fd8000fffe1ff */
.L_x_2:
[----:B------:R-:W0:Y:S02]  /*02d0*/  LDC.64 R24, c[0x0][0x398] ;  /* 0x0000e600ff187b82 */ /* 0x000e240000000a00 */
[----:B0-----:R-:W-:-:S05]  /*02e0*/  IMAD.WIDE R24, R2, 0x4, R24 ;  /* 0x0000000402187825 */ /* 0x001fca00078e0218 */
[----:B-1----:R-:W2:Y:S04]  /*02f0*/  LDG.E R14, desc[UR8][R24.64] ;  /* 0x00000008180e7981 */ /* 0x002ea8000c1e1900 */
[----:B------:R-:W3:Y:S04]  /*0300*/  LDG.E R27, desc[UR8][R24.64+0x4] ;  /* 0x00000408181b7981 */ /* 0x000ee8000c1e1900 */
[----:B------:R-:W4:Y:S04]  /*0310*/  LDG.E R26, desc[UR8][R24.64+0x8] ;  /* 0x00000808181a7981 */ /* 0x000f28000c1e1900 */
[----:B------:R-:W5:Y:S04]  /*0320*/  LDG.E R15, desc[UR8][R24.64+0xc] ;  /* 0x00000c08180f7981 */ /* 0x000f68000c1e1900 */
[----:B------:R-:W5:Y:S01]  /*0330*/  LDG.E R29, desc[UR8][R24.64+0x34] ;  /* 0x00003408181d7981 */ /* 0x000f62000c1e1900 */
[----:B--2---:R-:W-:-:S03]  /*0340*/  FADD R23, R14, R23 ;  /* 0x000000170e177221 */ /* 0x004fc60000000000 */
[----:B------:R-:W2:Y:S01]  /*0350*/  LDG.E R14, desc[UR8][R24.64+0x10] ;  /* 0x00001008180e7981 */ /* 0x000ea2000c1e1900 */
[----:B---3--:R-:W-:-:S03]  /*0360*/  FADD R22, R27, R22 ;  /* 0x000000161b167221 */ /* 0x008fc60000000000 */
[----:B------:R-:W3:Y:S01]  /*0370*/  LDG.E R27, desc[UR8][R24.64+0x14] ;  /* 0x00001408181b7981 */ /* 0x000ee2000c1e1900 */
[----:B----4-:R-:W-:-:S03]  /*0380*/  FADD R21, R26, R21 ;  /* 0x000000151a157221 */ /* 0x010fc60000000000 */
[----:B------:R-:W4:Y:S01]  /*0390*/  LDG.E R26, desc[UR8][R24.64+0x18] ;  /* 0x00001808181a7981 */ /* 0x000f22000c1e1900 */
[----:B-----5:R-:W-:-:S03]  /*03a0*/  FADD R20, R15, R20 ;  /* 0x000000140f147221 */ /* 0x020fc60000000000 */
        /* <DEDUP_REMOVED lines=15> */
[----:B-----5:R-:W-:Y:S01]  /*04a0*/  FADD R10, R15, R10 ;  /* 0x0000000a0f0a7221 */ /* 0x020fe20000000000 */
[----:B--2---:R-:W-:Y:S01]  /*04b0*/  FADD R11, R14, R11 ;  /* 0x0000000b0e0b7221 */ /* 0x004fe20000000000 */
[----:B------:R-:W-:-:S04]  /*04c0*/  IMAD.WIDE R14, R5, 0x4, R24 ;  /* 0x00000004050e7825 */ /* 0x000fc800078e0218 */
[----:B---3--:R-:W-:Y:S02]  /*04d0*/  FADD R16, R27, R16 ;  /* 0x000000101b107221 */ /* 0x008fe40000000000 */
[----:B------:R-:W2:Y:S01]  /*04e0*/  LDG.E R27, desc[UR8][R14.64+0xc] ;  /* 0x00000c080e1b7981 */ /* 0x000ea2000c1e1900 */
[----:B----4-:R-:W-:-:S03]  /*04f0*/  FADD R13, R26, R13 ;  /* 0x0000000d1a0d7221 */ /* 0x010fc60000000000 */
[----:B------:R-:W3:Y:S04]  /*0500*/  LDG.E R26, desc[UR8][R14.64] ;  /* 0x000000080e1a7981 */ /* 0x000ee8000c1e1900 */
[----:B------:R-:W4:Y:S04]  /*0510*/  LDG.E R24, desc[UR8][R14.64+0x10] ;  /* 0x000010080e187981 */ /* 0x000f28000c1e1900 */
[----:B------:R-:W5:Y:S01]  /*0520*/  LDG.E R25, desc[UR8][R14.64+0x1c] ;  /* 0x00001c080e197981 */ /* 0x000f62000c1e1900 */
[----:B------:R-:W-:-:S03]  /*0530*/  FADD R12, R29, R12 ;  /* 0x0000000c1d0c7221 */ /* 0x000fc60000000000 */
        /* <DEDUP_REMOVED lines=18> */
[----:B------:R-:W-:Y:S01]  /*0660*/  UIADD3 UR6, UPT, UPT, UR6, 0x2, URZ ;  /* 0x0000000206067890 */ /* 0x000fe2000fffe0ff */
[----:B--2---:R-:W-:Y:S02]  /*0670*/  FADD R8, R8, R27 ;  /* 0x0000001b08087221 */ /* 0x004fe40000000000 */
[----:B------:R-:W2:Y:S01]  /*0680*/  LDG.E R27, desc[UR8][R14.64+0x3c] ;  /* 0x00003c080e1b7981 */ /* 0x000ea2000c1e1900 */
[----:B---3--:R-:W-:-:S03]  /*0690*/  FADD R9, R9, R26 ;  /* 0x0000001a09097221 */ /* 0x008fc60000000000 */
[----:B------:R-:W3:Y:S01]  /*06a0*/  LDG.E R26, desc[UR8][R14.64+0x38] ;  /* 0x000038080e1a7981 */ /* 0x000ee2000c1e1900 */
[----:B------:R-:W-:Y:S01]  /*06b0*/  UISETP.NE.AND UP0, UPT, UR6, URZ, UPT ;  /* 0x000000ff0600728c */ /* 0x000fe2000bf05270 */
[----:B------:R-:W-:Y:S01]  /*06c0*/  FADD R22, R22, R29 ;  /* 0x0000001d16167221 */ /* 0x000fe20000000000 */
[----:B------:R-:W-:Y:S01]  /*06d0*/  FADD R21, R21, R28 ;  /* 0x0000001c15157221 */ /* 0x000fe20000000000 */
[----:B----4-:R-:W-:Y:S01]  /*06e0*/  FADD R11, R11, R24 ;  /* 0x000000180b0b7221 */ /* 0x010fe20000000000 */
[----:B------:R-:W-:Y:S01]  /*06f0*/  LEA R2, R5, R2, 0x1 ;  /* 0x0000000205027211 */ /* 0x000fe200078e08ff */
[----:B-----5:R-:W-:Y:S01]  /*0700*/  FADD R12, R12, R25 ;  /* 0x000000190c0c7221 */ /* 0x020fe20000000000 */
[----:B--2---:R-:W-:Y:S01]  /*0710*/  FADD R16, R16, R27 ;  /* 0x0000001b10107221 */ /* 0x004fe20000000000 */
[----:B---3--:R-:W-:Y:S02]  /*0720*/  FADD R13, R13, R26 ;  /* 0x0000001a0d0d7221 */ /* 0x008fe40000000000 */
[----:B------:R-:W-:Y:S05]  /*0730*/  BRA.U UP0, `(.L_x_2) ;  /* 0xfffffff900e47547 */ /* 0x000fea000b83ffff */
.L_x_1:
[----:B------:R-:W-:-:S04]  /*0740*/  ULOP3.LUT UR5, UR5, 0x1, URZ, 0xc0, !UPT ;  /* 0x0000000105057892 */ /* 0x000fc8000f8ec0ff */
[----:B------:R-:W-:-:S09]  /*0750*/  UISETP.NE.U32.AND UP0, UPT, UR5, 0x1, UPT ;  /* 0x000000010500788c */ /* 0x000fd2000bf05070 */
[----:B------:R-:W-:Y:S05]  /*0760*/  BRA.U UP0, `(.L_x_0) ;  /* 0x00000001008c7547 */ /* 0x000fea000b800000 */
[----:B------:R-:W0:Y:S01]  /*0770*/  LDC.64 R14, c[0x0][0x398] ;  /* 0x0000e600ff0e7b82 */ /* 0x000e220000000a00 */
[----:B------:R-:W-:-:S04]  /*0780*/  IMAD R5, R5, UR4, R4 ;  /* 0x0000000405057c24 */ /* 0x000fc8000f8e0204 */
[----:B0-----:R-:W-:-:S05]  /*0790*/  IMAD.WIDE R14, R5, 0x4, R14 ;  /* 0x00000004050e7825 */ /* 0x001fca00078e020e */
[----:B-1----:R-:W2:Y:S04]  /*07a0*/  LDG.E R2, desc[UR8][R14.64] ;  /* 0x000000080e027981 */ /* 0x002ea8000c1e1900 */
[----:B------:R-:W3:Y:S04]  /*07b0*/  LDG.E R5, desc[UR8][R14.64+0x4] ;  /* 0x000004080e057981 */ /* 0x000ee8000c1e1900 */
[----:B------:R-:W4:Y:S04]  /*07c0*/  LDG.E R4, desc[UR8][R14.64+0x8] ;  /* 0x000008080e047981 */ /* 0x000f28000c1e1900 */
[----:B------:R-:W5:Y:S04]  /*07d0*/  LDG.E R25, desc[UR8][R14.64+0x14] ;  /* 0x000014080e197981 */ /* 0x000f68000c1e1900 */
[----:B------:R-:W5:Y:S04]  /*07e0*/  LDG.E R27, desc[UR8][R14.64+0x1c] ;  /* 0x00001c080e1b7981 */ /* 0x000f68000c1e1900 */
        /* <DEDUP_REMOVED lines=10> */
[----:B------:R-:W-:-:S03]  /*0890*/  FADD R6, R6, R27 ;  /* 0x0000001b06067221 */ /* 0x000fc60000000000 */
[----:B------:R-:W5:Y:S01]  /*08a0*/  LDG.E R27, desc[UR8][R14.64+0x34] ;  /* 0x000034080e1b7981 */ /* 0x000f62000c1e1900 */
[----:B------:R-:W-:-:S03]  /*08b0*/  FADD R7, R7, R24 ;  /* 0x0000001807077221 */ /* 0x000fc60000000000 */
[----:B------:R-:W5:Y:S01]  /*08c0*/  LDG.E R24, desc[UR8][R14.64+0x38] ;  /* 0x000038080e187981 */ /* 0x000f62000c1e1900 */
[----:B--2---:R-:W-:-:S03]  /*08d0*/  FADD R19, R19, R2 ;  /* 0x0000000213137221 */ /* 0x004fc60000000000 */
[----:B------:R-:W2:Y:S01]  /*08e0*/  LDG.E R2, desc[UR8][R14.64+0x28] ;  /* 0x000028080e027981 */ /* 0x000ea2000c1e1900 */
[----:B---3--:R-:W-:-:S03]  /*08f0*/  FADD R20, R20, R5 ;  /* 0x0000000514147221 */ /* 0x008fc60000000000 */
[----:B------:R-:W3:Y:S01]  /*0900*/  LDG.E R5, desc[UR8][R14.64+0x24] ;  /* 0x000024080e057981 */ /* 0x000ee2000c1e1900 */
[----:B----4-:R-:W-:-:S03]  /*0910*/  FADD R17, R17, R4 ;  /* 0x0000000411117221 */ /* 0x010fc60000000000 */
[----:B------:R-:W4:Y:S01]  /*0920*/  LDG.E R4, desc[UR8][R14.64+0x30] ;  /* 0x000030080e047981 */ /* 0x000f22000c1e1900 */
[----:B------:R-:W-:Y:S01]  /*0930*/  FADD R16, R16, R29 ;  /* 0x0000001d10107221 */ /* 0x000fe20000000000 */
[----:B-----5:R-:W-:Y:S01]  /*0940*/  FADD R10, R10, R25 ;  /* 0x000000190a0a7221 */ /* 0x020fe20000000000 */
[----:B------:R-:W-:Y:S01]  /*0950*/  FADD R12, R12, R27 ;  /* 0x0000001b0c0c7221 */ /* 0x000fe20000000000 */
[----:B------:R-:W-:Y:S01]  /*0960*/  FADD R13, R13, R24 ;  /* 0x000000180d0d7221 */ /* 0x000fe20000000000 */
[----:B--2---:R-:W-:Y:S01]  /*0970*/  FADD R9, R9, R2 ;  /* 0x0000000209097221 */ /* 0x004fe20000000000 */
[----:B---3--:R-:W-:Y:S01]  /*0980*/  FADD R8, R8, R5 ;  /* 0x0000000508087221 */ /* 0x008fe20000000000 */
[----:B----4-:R-:W-:-:S07]  /*0990*/  FADD R11, R11, R4 ;  /* 0x000000040b0b7221 */ /* 0x010fce0000000000 */
.L_x_0:
[----:B------:R-:W0:Y:S01]  /*09a0*/  LDCU UR4, c[0x0][0x380] ;  /* 0x00007000ff0477ac */ /* 0x000e220008000800 */
[----:B------:R-:W2:Y:S01]  /*09b0*/  LDC.64 R4, c[0x0][0x3a0] ;  /* 0x0000e800ff047b82 */ /* 0x000ea20000000a00 */
[----:B------:R-:W-:Y:S02]  /*09c0*/  SHF.L.U32 R25, R0, 0x2, RZ ;  /* 0x0000000200197819 */ /* 0x000fe400000006ff */
[----:B------:R-:W-:Y:S01]  /*09d0*/  SHF.L.U32 R0, R3, 0x2, RZ ;  /* 0x0000000203007819 */ /* 0x000fe200000006ff */
[----:B------:R-:W3:Y:S03]  /*09e0*/  LDCU.64 UR10, c[0x0][0x3a8] ;  /* 0x00007500ff0a77ac */ /* 0x000ee60008000a00 */
[----:B------:R-:W-:-:S04]  /*09f0*/  VIMNMX R2, PT, PT, R25, R0, !PT ;  /* 0x0000000019027248 */ /* 0x000fc80007fe0100 */
[----:B0-----:R-:W-:Y:S01]  /*0a00*/  ISETP.GE.AND P1, PT, R2, UR4, PT ;  /* 0x0000000402007c0c */ /* 0x001fe2000bf26270 */
[----:B--2---:R-:W-:-:S04]  /*0a10*/  IMAD.WIDE R2, R25, 0x4, R4 ;  /* 0x0000000419027825 */ /* 0x004fc800078e0204 */
[----:B------:R-:W-:-:S08]  /*0a20*/  IMAD.WIDE.U32 R14, R0, 0x4, R4 ;  /* 0x00000004000e7825 */ /* 0x000fd000078e0004 */
[----:B-1----:R-:W2:Y:S01]  /*0a30*/  @!P1 LDG.E R24, desc[UR8][R2.64] ;  /* 0x0000000802189981 */ /* 0x002ea2000c1e1900 */
[----:B------:R-:W0:Y:S03]  /*0a40*/  @!P1 LDC.64 R4, c[0x0][0x3a8] ;  /* 0x0000ea00ff049b82 */ /* 0x000e260000000a00 */
[----:B------:R-:W2:Y:S01]  /*0a50*/  @!P1 LDG.E R27, desc[UR8][R14.64] ;  /* 0x000000080e1b9981 */ /* 0x000ea2000c1e1900 */
[----:B------:R-:W-:-:S04]  /*0a60*/  IADD3 R26, PT, PT, R0, 0x1, RZ ;  /* 0x00000001001a7810 */ /* 0x000fc80007ffe0ff */
[----:B------:R-:W-:-:S04]  /*0a70*/  VIMNMX R26, PT, PT, R25, R26, !PT ;  /* 0x0000001a191a7248 */ /* 0x000fc80007fe0100 */
[----:B------:R-:W-:Y:S01]  /*0a80*/  ISETP.GE.AND P0, PT, R26, UR4, PT ;  /* 0x000000041a007c0c */ /* 0x000fe2000bf06270 */
[----:B--2---:R-:W-:Y:S01]  /*0a90*/  @!P1 FMUL R24, R24, R27 ;  /* 0x0000001b18189220 */ /* 0x004fe20000400000 */
[----:B------:R-:W-:-:S03]  /*0aa0*/  @!P1 IMAD R27, R25, UR4, R0 ;  /* 0x00000004191b9c24 */ /* 0x000fc6000f8e0200 */
[----:B------:R-:W-:Y:S01]  /*0ab0*/  @!P1 FMUL R23, R24, R23 ;  /* 0x0000001718179220 */ /* 0x000fe20000400000 */
[----:B0-----:R-:W-:-:S05]  /*0ac0*/  @!P1 IMAD.WIDE R26, R27, 0x4, R4 ;  /* 0x000000041b1a9825 */ /* 0x001fca00078e0204 */
[----:B------:R0:W-:Y:S04]  /*0ad0*/  @!P1 STG.E desc[UR8][R26.64], R23 ;  /* 0x000000171a009986 */ /* 0x0001e8000c101908 */
[----:B------:R-:W2:Y:S04]  /*0ae0*/  @!P0 LDG.E R28, desc[UR8][R2.64] ;  /* 0x00000008021c8981 */ /* 0x000ea8000c1e1900 */
[----:B------:R-:W2:Y:S01]  /*0af0*/  @!P0 LDG.E R29, desc[UR8][R14.64+0x4] ;  /* 0x000004080e1d8981 */ /* 0x000ea2000c1e1900 */
[----:B------:R-:W-:-:S05]  /*0b00*/  IMAD R5, R25, UR4, RZ ;  /* 0x0000000419057c24 */ /* 0x000fca000f8e02ff */
[----:B------:R-:W-:-:S04]  /*0b10*/  IADD3 R24, P1, PT, R0, R5, RZ ;  /* 0x0000000500187210 */ /* 0x000fc80007f3e0ff */
[----:B------:R-:W-:Y:S02]  /*0b20*/  LEA.HI.X.SX32 R5, R5, RZ, 0x1, P1 ;  /* 0x000000ff05057211 */ /* 0x000fe400008f0eff */
[----:B---3--:R-:W-:-:S04]  /*0b30*/  LEA R4, P1, R24, UR10, 0x2 ;  /* 0x0000000a18047c11 */ /* 0x008fc8000f8210ff */
[----:B------:R-:W-:Y:S02]  /*0b40*/  LEA.HI.X R5, R24, UR11, R5, 0x2, P1 ;  /* 0x0000000b18057c11 */ /* 0x000fe400088f1405 */
[----:B------:R-:W-:-:S04]  /*0b50*/  IADD3 R24, PT, PT, R0, 0x2, RZ ;  /* 0x0000000200187810 */ /* 0x000fc80007ffe0ff */
[----:B0-----:R-:W-:-:S04]  /*0b60*/  VIMNMX R23, PT, PT, R25, R24, !PT ;  /* 0x0000001819177248 */ /* 0x001fc80007fe0100 */
[----:B------:R-:W-:Y:S01]  /*0b70*/  ISETP.GE.AND P1, PT, R23, UR4, PT ;  /* 0x0000000417007c0c */ /* 0x000fe2000bf26270 */
[----:B--2---:R-:W-:-:S04]  /*0b80*/  @!P0 FMUL R29, R28, R29 ;  /* 0x0000001d1c1d8220 */ /* 0x004fc80000400000 */
[----:B------:R-:W-:-:S05]  /*0b90*/  @!P0 FMUL R29, R29, R22 ;  /* 0x000000161d1d8220 */ /* 0x000fca0000400000 */
[----:B------:R-:W-:Y:S04]  /*0ba0*/  @!P0 STG.E desc[UR8][R4.64+0x4], R29 ;  /* 0x0000041d04008986 */ /* 0x000fe8000c101908 */
[----:B------:R-:W2:Y:S04]  /*0bb0*/  @!P1 LDG.E R23, desc[UR8][R2.64] ;  /* 0x0000000802179981 */ /* 0x000ea8000c1e1900 */
[----:B------:R-:W2:Y:S01]  /*0bc0*/  @!P1 LDG.E R26, desc[UR8][R14.64+0x8] ;  /* 0x000008080e1a9981 */ /* 0x000ea2000c1e1900 */
[----:B------:R-:W-:Y:S01]  /*0bd0*/  IADD3 R22, PT, PT, R0, 0x3, RZ ;  /* 0x0000000300167810 */ /* 0x000fe20007ffe0ff */
[----:B--2---:R-:W-:-:S03]  /*0be0*/  @!P1 FMUL R26, R23, R26 ;  /* 0x0000001a171a9220 */ /* 0x004fc60000400000 */
[----:B------:R-:W-:Y:S01]  /*0bf0*/  VIMNMX R23, PT, PT, R25, R22, !PT ;  /* 0x0000001619177248 */ /* 0x000fe20007fe0100 */
[----:B------:R-:W-:-:S03]  /*0c00*/  @!P1 FMUL R21, R26, R21 ;  /* 0x000000151a159220 */ /* 0x000fc60000400000 */
[----:B------:R-:W-:Y:S02]  /*0c10*/  ISETP.GE.AND P0, PT, R23, UR4, PT ;  /* 0x0000000417007c0c */ /* 0x000fe4000bf06270 */
[----:B------:R0:W-:Y:S11]  /*0c20*/  @!P1 STG.E desc[UR8][R4.64+0x8], R21 ;  /* 0x0000081504009986 */ /* 0x0001f6000c101908 */
        /* <DEDUP_REMOVED lines=8> */
[----:B------:R-:W2:Y:S01]  /*0cb0*/  @!P2 LDG.E R28, desc[UR8][R2.64+0x4] ;  /* 0x00000408021ca981 */ /* 0x000ea2000c1e1900 */
[----:B0-----:R-:W0:Y:S03]  /*0cc0*/  @!P2 LDC.64 R20, c[0x0][0x3a8] ;  /* 0x0000ea00ff14ab82 */ /* 0x001e260000000a00 */
[----:B------:R-:W2:Y:S01]  /*0cd0*/  @!P2 LDG.E R29, desc[UR8][R14.64] ;  /* 0x000000080e1da981 */ /* 0x000ea2000c1e1900 */
[----:B------:R-:W-:Y:S01]  /*0ce0*/  IADD3 R26, PT, PT, R0, 0x1, RZ ;  /* 0x00000001001a7810 */ /* 0x000fe20007ffe0ff */
[----:B--2---:R-:W-:-:S03]  /*0cf0*/  @!P2 FMUL R28, R28, R29 ;  /* 0x0000001d1c1ca220 */ /* 0x004fc60000400000 */
[----:B------:R-:W-:Y:S01]  /*0d00*/  VIMNMX R29, PT, PT, R26, R23, !PT ;  /* 0x000000171a1d7248 */ /* 0x000fe20007fe0100 */
[----:B------:R-:W-:-:S03]  /*0d10*/  @!P2 FMUL R19, R28, R19 ;  /* 0x000000131c13a220 */ /* 0x000fc60000400000 */
[----:B------:R-:W-:Y:S01]  /*0d20*/  ISETP.GE.AND P1, PT, R29, UR4, PT ;  /* 0x000000041d007c0c */ /* 0x000fe2000bf26270 */
[----:B------:R-:W-:-:S04]  /*0d30*/  @!P2 IMAD R29, R23, UR4, R0 ;  /* 0x00000004171dac24 */ /* 0x000fc8000f8e0200 */
[----:B0-----:R-:W-:-:S05]  /*0d40*/  @!P2 IMAD.WIDE R20, R29, 0x4, R20 ;  /* 0x000000041d14a825 */ /* 0x001fca00078e0214 */
[----:B------:R0:W-:Y:S04]  /*0d50*/  @!P2 STG.E desc[UR8][R20.64], R19 ;  /* 0x000000131400a986 */ /* 0x0001e8000c101908 */
[----:B-1----:R-:W2:Y:S04]  /*0d60*/  @!P1 LDG.E R4, desc[UR8][R2.64+0x4] ;  /* 0x0000040802049981 */ /* 0x002ea8000c1e1900 */
[----:B------:R-:W2:Y:S01]  /*0d70*/  @!P1 LDG.E R27, desc[UR8][R14.64+0x4] ;  /* 0x000004080e1b9981 */ /* 0x000ea2000c1e1900 */
[----:B------:R-:W-:Y:S01]  /*0d80*/  IMAD R5, R23, UR4, RZ ;  /* 0x0000000417057c24 */ /* 0x000fe2000f8e02ff */
[----:B------:R-:W-:-:S04]  /*0d90*/  VIMNMX R28, PT, PT, R24, R23, !PT ;  /* 0x00000017181c7248 */ /* 0x000fc80007fe0100 */
[----:B------:R-:W-:Y:S02]  /*0da0*/  ISETP.GE.AND P0, PT, R28, UR4, PT ;  /* 0x000000041c007c0c */ /* 0x000fe4000bf06270 */
[----:B------:R-:W-:-:S04]  /*0db0*/  IADD3 R28, P2, PT, R0, R5, RZ ;  /* 0x00000005001c7210 */ /* 0x000fc80007f5e0ff */
[----:B------:R-:W-:Y:S01]  /*0dc0*/  LEA.HI.X.SX32 R5, R5, RZ, 0x1, P2 ;  /* 0x000000ff05057211 */ /* 0x000fe200010f0eff */
[----:B--2---:R-:W-:Y:S01]  /*0dd0*/  @!P1 FMUL R27, R4, R27 ;  /* 0x0000001b041b9220 */ /* 0x004fe20000400000 */
[----:B------:R-:W-:-:S03]  /*0de0*/  LEA R4, P2, R28, UR10, 0x2 ;  /* 0x0000000a1c047c11 */ /* 0x000fc6000f8410ff */
[----:B------:R-:W-:Y:S01]  /*0df0*/  @!P1 FMUL R27, R27, R18 ;  /* 0x000000121b1b9220 */ /* 0x000fe20000400000 */
[----:B------:R-:W-:-:S05]  /*0e00*/  LEA.HI.X R5, R28, UR11, R5, 0x2, P2 ;  /* 0x0000000b1c057c11 */ /* 0x000fca00090f1405 */
[----:B------:R-:W-:Y:S04]  /*0e10*/  @!P1 STG.E desc[UR8][R4.64+0x4], R27 ;  /* 0x0000041b04009986 */ /* 0x000fe8000c101908 */
[----:B------:R-:W2:Y:S04]  /*0e20*/  @!P0 LDG.E R18, desc[UR8][R2.64+0x4] ;  /* 0x0000040802128981 */ /* 0x000ea8000c1e1900 */
[----:B0-----:R-:W2:Y:S01]  /*0e30*/  @!P0 LDG.E R19, desc[UR8][R14.64+0x8] ;  /* 0x000008080e138981 */ /* 0x001ea2000c1e1900 */
[----:B------:R-:W-:-:S04]  /*0e40*/  VIMNMX R23, PT, PT, R22, R23, !PT ;  /* 0x0000001716177248 */ /* 0x000fc80007fe0100 */
[----:B------:R-:W-:Y:S01]  /*0e50*/  ISETP.GE.AND P1, PT, R23, UR4, PT ;  /* 0x0000000417007c0c */ /* 0x000fe2000bf26270 */
[----:B--2---:R-:W-:-:S04]  /*0e60*/  @!P0 FMUL R18, R18, R19 ;  /* 0x0000001312128220 */ /* 0x004fc80000400000 */
[----:B------:R-:W-:-:S05]  /*0e70*/  @!P0 FMUL R19, R18, R17 ;  /* 0x0000001112138220 */ /* 0x000fca0000400000 */
[----:B------:R0:W-:Y:S04]  /*0e80*/  @!P0 STG.E desc[UR8][R4.64+0x8], R19 ;  /* 0x0000081304008986 */ /* 0x0001e8000c101908 */
[----:B------:R-:W2:Y:S04]  /*0e90*/  @!P1 LDG.E R18, desc[UR8][R2.64+0x4] ;  /* 0x0000040802129981 */ /* 0x000ea8000c1e1900 */
[----:B------:R-:W2:Y:S01]  /*0ea0*/  @!P1 LDG.E R21, desc[UR8][R14.64+0xc] ;  /* 0x00000c080e159981 */ /* 0x000ea2000c1e1900 */
[----:B------:R-:W-:-:S04]  /*0eb0*/  IADD3 R17, PT, PT, R25, 0x2, RZ ;  /* 0x0000000219117810 */ /* 0x000fc80007ffe0ff */
[----:B------:R-:W-:-:S04]  /*0ec0*/  VIMNMX R20, PT, PT, R0, R17, !PT ;  /* 0x0000001100147248 */ /* 0x000fc80007fe0100 */
[----:B------:R-:W-:Y:S01]  /*0ed0*/  ISETP.GE.AND P2, PT, R20, UR4, PT ;  /* 0x0000000414007c0c */ /* 0x000fe2000bf46270 */
[----:B--2---:R-:W-:-:S12]  /*0ee0*/  @!P1 FMUL R21, R18, R21 ;  /* 0x0000001512159220 */ /* 0x004fd80000400000 */
[----:B0-----:R-:W0:Y:S01]  /*0ef0*/  @!P2 LDC.64 R18, c[0x0][0x3a8] ;  /* 0x0000ea00ff12ab82 */ /* 0x001e220000000a00 */
[----:B------:R-:W-:-:S05]  /*0f00*/  @!P1 FMUL R21, R21, R6 ;  /* 0x0000000615159220 */ /* 0x000fca0000400000 */
[----:B------:R1:W-:Y:S04]  /*0f10*/  @!P1 STG.E desc[UR8][R4.64+0xc], R21 ;  /* 0x00000c1504009986 */ /* 0x0003e8000c101908 */
[----:B------:R-:W2:Y:S04]  /*0f20*/  @!P2 LDG.E R6, desc[UR8][R2.64+0x8] ;  /* 0x000008080206a981 */ /* 0x000ea8000c1e1900 */
[----:B------:R-:W2:Y:S01]  /*0f30*/  @!P2 LDG.E R23, desc[UR8][R14.64] ;  /* 0x000000080e17a981 */ /* 0x000ea2000c1e1900 */
[----:B------:R-:W-:Y:S01]  /*0f40*/  VIMNMX R20, PT, PT, R26, R17, !PT ;  /* 0x000000111a147248 */ /* 0x000fe20007fe0100 */
[----:B------:R-:W-:-:S03]  /*0f50*/  @!P2 IMAD R27, R17, UR4, R0 ;  /* 0x00000004111bac24 */ /* 0x000fc6000f8e0200 */
[----:B------:R-:W-:Y:S01]  /*0f60*/  ISETP.GE.AND P0, PT, R20, UR4, PT ;  /* 0x0000000414007c0c */ /* 0x000fe2000bf06270 */
[----:B0-----:R-:W-:-:S04]  /*0f70*/  @!P2 IMAD.WIDE R18, R27, 0x4, R18 ;  /* 0x000000041b12a825 */ /* 0x001fc800078e0212 */
[----:B--2---:R-:W-:-:S04]  /*0f80*/  @!P2 FMUL R6, R6, R23 ;  /* 0x000000170606a220 */ /* 0x004fc80000400000 */
[----:B------:R-:W-:-:S05]  /*0f90*/  @!P2 FMUL R7, R6, R7 ;  /* 0x000000070607a220 */ /* 0x000fca0000400000 */
[----:B------:R0:W-:Y:S04]  /*0fa0*/  @!P2 STG.E desc[UR8][R18.64], R7 ;  /* 0x000000071200a986 */ /* 0x0001e8000c101908 */
[----:B------:R-:W2:Y:S04]  /*0fb0*/  @!P0 LDG.E R6, desc[UR8][R2.64+0x8] ;  /* 0x0000080802068981 */ /* 0x000ea8000c1e1900 */
[----:B-1----:R-:W2:Y:S01]  /*0fc0*/  @!P0 LDG.E R21, desc[UR8][R14.64+0x4] ;  /* 0x000004080e158981 */ /* 0x002ea2000c1e1900 */
[----:B------:R-:W-:Y:S01]  /*0fd0*/  IMAD R5, R17, UR4, RZ ;  /* 0x0000000411057c24 */ /* 0x000fe2000f8e02ff */
[----:B------:R-:W-:-:S04]  /*0fe0*/  VIMNMX R4, PT, PT, R24, R17, !PT ;  /* 0x0000001118047248 */ /* 0x000fc80007fe0100 */
[----:B------:R-:W-:Y:S02]  /*0ff0*/  IADD3 R20, P2, PT, R0, R5, RZ ;  /* 0x0000000500147210 */ /* 0x000fe40007f5e0ff */
[----:B------:R-:W-:Y:S02]  /*1000*/  ISETP.GE.AND P1, PT, R4, UR4, PT ;  /* 0x0000000404007c0c */ /* 0x000fe4000bf26270 */
[----:B------:R-:W-:Y:S02]  /*1010*/  LEA.HI.X.SX32 R5, R5, RZ, 0x1, P2 ;  /* 0x000000ff05057211 */ /* 0x000fe400010f0eff */
[----:B------:R-:W-:-:S04]  /*1020*/  LEA R4, P2, R20, UR10, 0x2 ;  /* 0x0000000a14047c11 */ /* 0x000fc8000f8410ff */
[----:B------:R-:W-:Y:S01]  /*1030*/  LEA.HI.X R5, R20, UR11, R5, 0x2, P2 ;  /* 0x0000000b14057c11 */ /* 0x000fe200090f1405 */
[----:B--2---:R-:W-:-:S04]  /*1040*/  @!P0 FMUL R21, R6, R21 ;  /* 0x0000001506158220 */ /* 0x004fc80000400000 */
[----:B------:R-:W-:-:S05]  /*1050*/  @!P0 FMUL R21, R21, R8 ;  /* 0x0000000815158220 */ /* 0x000fca0000400000 */
        /* <DEDUP_REMOVED lines=13> */
[----:B--2---:R-:W-:-:S04]  /*1130*/  @!P0 FMUL R7, R6, R7 ;  /* 0x0000000706078220 */ /* 0x004fc80000400000 */
[----:B------:R-:W-:-:S08]  /*1140*/  @!P0 FMUL R17, R7, R10 ;  /* 0x0000000a07118220 */ /* 0x000fd00000400000 */
[----:B------:R-:W1:Y:S01]  /*1150*/  @!P1 LDC.64 R6, c[0x0][0x3a8] ;  /* 0x0000ea00ff069b82 */ /* 0x000e620000000a00 */
[----:B------:R2:W-:Y:S04]  /*1160*/  @!P0 STG.E desc[UR8][R4.64+0xc], R17 ;  /* 0x00000c1104008986 */ /* 0x0005e8000c101908 */
[----:B------:R-:W3:Y:S04]  /*1170*/  @!P1 LDG.E R8, desc[UR8][R2.64+0xc] ;  /* 0x00000c0802089981 */ /* 0x000ee8000c1e1900 */
[----:B------:R-:W3:Y:S01]  /*1180*/  @!P1 LDG.E R19, desc[UR8][R14.64] ;  /* 0x000000080e139981 */ /* 0x000ee2000c1e1900 */
[----:B------:R-:W-:Y:S01]  /*1190*/  VIMNMX R26, PT, PT, R26, R25, !PT ;  /* 0x000000191a1a7248 */ /* 0x000fe20007fe0100 */
[----:B0-----:R-:W-:-:S03]  /*11a0*/  @!P1 IMAD R9, R25, UR4, R0 ;  /* 0x0000000419099c24 */ /* 0x001fc6000f8e0200 */
[----:B------:R-:W-:Y:S01]  /*11b0*/  ISETP.GE.AND P0, PT, R26, UR4, PT ;  /* 0x000000041a007c0c */ /* 0x000fe2000bf06270 */
[----:B-1----:R-:W-:-:S04]  /*11c0*/  @!P1 IMAD.WIDE R6, R9, 0x4, R6 ;  /* 0x0000000409069825 */ /* 0x002fc800078e0206 */
[----:B---3--:R-:W-:-:S04]  /*11d0*/  @!P1 FMUL R8, R8, R19 ;  /* 0x0000001308089220 */ /* 0x008fc80000400000 */
[----:B------:R-:W-:-:S05]  /*11e0*/  @!P1 FMUL R11, R8, R11 ;  /* 0x0000000b080b9220 */ /* 0x000fca0000400000 */
[----:B------:R0:W-:Y:S04]  /*11f0*/  @!P1 STG.E desc[UR8][R6.64], R11 ;  /* 0x0000000b06009986 */ /* 0x0001e8000c101908 */
[----:B------:R-:W3:Y:S04]  /*1200*/  @!P0 LDG.E R8, desc[UR8][R2.64+0xc] ;  /* 0x00000c0802088981 */ /* 0x000ee8000c1e1900 */
[----:B------:R-:W3:Y:S01]  /*1210*/  @!P0 LDG.E R9, desc[UR8][R14.64+0x4] ;  /* 0x000004080e098981 */ /* 0x000ee2000c1e1900 */
[----:B--2---:R-:W-:Y:S01]  /*1220*/  IMAD R5, R25, UR4, RZ ;  /* 0x0000000419057c24 */ /* 0x004fe2000f8e02ff */
[----:B------:R-:W-:-:S04]  /*1230*/  VIMNMX R24, PT, PT, R24, R25, !PT ;  /* 0x0000001918187248 */ /* 0x000fc80007fe0100 */
[----:B------:R-:W-:Y:S02]  /*1240*/  IADD3 R0, P2, PT, R0, R5, RZ ;  /* 0x0000000500007210 */ /* 0x000fe40007f5e0ff */
[----:B------:R-:W-:Y:S02]  /*1250*/  ISETP.GE.AND P1, PT, R24, UR4, PT ;  /* 0x0000000418007c0c */ /* 0x000fe4000bf26270 */
[----:B------:R-:W-:Y:S02]  /*1260*/  LEA.HI.X.SX32 R5, R5, RZ, 0x1, P2 ;  /* 0x000000ff05057211 */ /* 0x000fe400010f0eff */
[----:B------:R-:W-:-:S04]  /*1270*/  LEA R4, P2, R0, UR10, 0x2 ;  /* 0x0000000a00047c11 */ /* 0x000fc8000f8410ff */
[----:B------:R-:W-:Y:S01]  /*1280*/  LEA.HI.X R5, R0, UR11, R5, 0x2, P2 ;  /* 0x0000000b00057c11 */ /* 0x000fe200090f1405 */
[----:B---3--:R-:W-:-:S04]  /*1290*/  @!P0 FMUL R9, R8, R9 ;  /* 0x0000000908098220 */ /* 0x008fc80000400000 */
[----:B------:R-:W-:-:S05]  /*12a0*/  @!P0 FMUL R9, R9, R12 ;  /* 0x0000000c09098220 */ /* 0x000fca0000400000 */
[----:B------:R1:W-:Y:S04]  /*12b0*/  @!P0 STG.E desc[UR8][R4.64+0x4], R9 ;  /* 0x0000040904008986 */ /* 0x0003e8000c101908 */
[----:B------:R-:W2:Y:S04]  /*12c0*/  @!P1 LDG.E R0, desc[UR8][R2.64+0xc] ;  /* 0x00000c0802009981 */ /* 0x000ea8000c1e1900 */
[----:B0-----:R-:W2:Y:S01]  /*12d0*/  @!P1 LDG.E R7, desc[UR8][R14.64+0x8] ;  /* 0x000008080e079981 */ /* 0x001ea2000c1e1900 */
[----:B------:R-:W-:-:S04]  /*12e0*/  VIMNMX R22, PT, PT, R22, R25, !PT ;  /* 0x0000001916167248 */ /* 0x000fc80007fe0100 */
[----:B------:R-:W-:Y:S01]  /*12f0*/  ISETP.GE.AND P0, PT, R22, UR4, PT ;  /* 0x0000000416007c0c */ /* 0x000fe2000bf06270 */
[----:B--2---:R-:W-:-:S04]  /*1300*/  @!P1 FMUL R0, R0, R7 ;  /* 0x0000000700009220 */ /* 0x004fc80000400000 */
[----:B------:R-:W-:-:S05]  /*1310*/  @!P1 FMUL R13, R0, R13 ;  /* 0x0000000d000d9220 */ /* 0x000fca0000400000 */
[----:B------:R1:W-:Y:S03]  /*1320*/  @!P1 STG.E desc[UR8][R4.64+0x8], R13 ;  /* 0x0000080d04009986 */ /* 0x0003e6000c101908 */
[----:B------:R-:W-:Y:S05]  /*1330*/  @P0 EXIT ;  /* 0x000000000000094d */ /* 0x000fea0003800000 */
[----:B------:R-:W2:Y:S04]  /*1340*/  LDG.E R2, desc[UR8][R2.64+0xc] ;  /* 0x00000c0802027981 */ /* 0x000ea8000c1e1900 */
[----:B------:R-:W2:Y:S02]  /*1350*/  LDG.E R15, desc[UR8][R14.64+0xc] ;  /* 0x00000c080e0f7981 */ /* 0x000ea4000c1e1900 */
[----:B--2---:R-:W-:-:S04]  /*1360*/  FMUL R7, R2, R15 ;  /* 0x0000000f02077220 */ /* 0x004fc80000400000 */
[----:B------:R-:W-:-:S05]  /*1370*/  FMUL R7, R7, R16 ;  /* 0x0000001007077220 */ /* 0x000fca0000400000 */
[----:B------:R-:W-:Y:S01]  /*1380*/  STG.E desc[UR8][R4.64+0xc], R7 ;  /* 0x00000c0704007986 */ /* 0x000fe2000c101908 */
[----:B------:R-:W-:Y:S05]  /*1390*/  EXIT ;  /* 0x000000000000794d */ /* 0x000fea0003800000 */
.L_x_3:
[----:B------:R-:W-:-:S00]  /*13a0*/  BRA `(.L_x_3) ;  /* 0xfffffffc00fc7947 */ /* 0x000fc0000383ffff */
[----:B------:R-:W-:-:S00]  /*13b0*/  NOP ;  /* 0x0000000000007918 */ /* 0x000fc00000000000 */
        /* <DEDUP_REMOVED lines=12> */
.L_x_45:


//--------------------- .text._Z20compute_correlationsiiiiiiPKfPf --------------------------
	.section	.text._Z20compute_correlationsiiiiiiPKfPf,"ax",@progbits
	.align	128
        .global         _Z20compute_correlationsiiiiiiPKfPf
        .type           _Z20compute_correlationsiiiiiiPKfPf,@function
        .size           _Z20compute_correlationsiiiiiiPKfPf,(.L_x_46 - _Z20compute_correlationsiiiiiiPKfPf)
        .other          _Z20compute_correlationsiiiiiiPKfPf,@"STO_CUDA_ENTRY STV_DEFAULT"
_Z20compute_correlationsiiiiiiPKfPf:
.text._Z20compute_correlationsiiiiiiPKfPf:
[----:B------:R-:W-:Y:S01]  /*0000*/  LDC R1, c[0x0][0x37c] ;  /* 0x0000df00ff017b82 */ /* 0x000fe20000000800 */
[----:B------:R-:W0:Y:S07]  /*0010*/  S2R R3, SR_TID.X ;  /* 0x0000000000037919 */ /* 0x000e2e0000002100 */
[----:B------:R-:W0:Y:S01]  /*0020*/  S2UR UR4, SR_CTAID.X ;  /* 0x00000000000479c3 */ /* 0x000e220000002500 */
[----:B------:R-:W1:Y:S01]  /*0030*/  S2R R4, SR_CTAID.Y ;  /* 0x0000000000047919 */ /* 0x000e620000002600 */
[----:B------:R-:W1:Y:S06]  /*0040*/  S2R R5, SR_CTAID.Z ;  /* 0x0000000000057919 */ /* 0x000e6c0000002700 */
[----:B------:R-:W0:Y:S08]  /*0050*/  LDC R6, c[0x0][0x360] ;  /* 0x0000d800ff067b82 */ /* 0x000e300000000800 */
[----:B------:R-:W2:Y:S01]  /*0060*/  LDC R8, c[0x0][0x394] ;  /* 0x0000e500ff087b82 */ /* 0x000ea20000000800 */
[----:B0-----:R-:W-:-:S05]  /*0070*/  IMAD R6, R6, UR4, R3 ;  /* 0x0000000406067c24 */ /* 0x001fca000f8e0203 */
[----:B--2---:R-:W-:-:S04]  /*0080*/  ISETP.GE.AND P0, PT, R6, R8, PT ;  /* 0x000000080600720c */ /* 0x004fc80003f06270 */
[----:B-1----:R-:W-:-:S13]  /*0090*/  ISETP.LT.U32.OR P0, PT, R5, R4, P0 ;  /* 0x000000040500720c */ /* 0x002fda0000701470 */
[----:B------:R-:W-:Y:S05]  /*00a0*/  @P0 EXIT ;  /* 0x000000000000094d */ /* 0x000fea0003800000 */
[----:B------:R-:W-:Y:S01]  /*00b0*/  IABS R7, R8 ;  /* 0x0000000800077213 */ /* 0x000fe20000000000 */
[----:B------:R-:W0:Y:S01]  /*00c0*/  LDC R39, c[0x0][0x38c] ;  /* 0x0000e300ff277b82 */ /* 0x000e220000000800 */
[----:B------:R-:W1:Y:S01]  /*00d0*/  LDCU.64 UR4, c[0x0][0x358] ;  /* 0x00006b00ff0477ac */ /* 0x000e620008000a00 */
[----:B------:R-:W-:Y:S01]  /*00e0*/  CS2R R12, SRZ ;  /* 0x00000000000c7805 */ /* 0x000fe2000001ff00 */
[----:B------:R-:W2:Y:S01]  /*00f0*/  I2F.RP R0, R7 ;  /* 0x0000000700007306 */ /* 0x000ea20000209400 */
[----:B------:R-:W-:Y:S02]  /*0100*/  CS2R R14, SRZ ;  /* 0x00000000000e7805 */ /* 0x000fe4000001ff00 */
[----:B------:R-:W-:Y:S02]  /*0110*/  CS2R R16, SRZ ;  /* 0x0000000000107805 */ /* 0x000fe4000001ff00 */
[----:B------:R-:W-:-:S03]  /*0120*/  CS2R R28, SRZ ;  /* 0x00000000001c7805 */ /* 0x000fc6000001ff00 */
[----:B--2---:R-:W2:Y:S02]  /*0130*/  MUFU.RCP R0, R0 ;  /* 0x0000000000007308 */ /* 0x004ea40000001000 */
[----:B--2---:R-:W-:-:S06]  /*0140*/  VIADD R2, R0, 0xffffffe ;  /* 0x0ffffffe00027836 */ /* 0x004fcc0000000000 */
[----:B------:R2:W3:Y:S02]  /*0150*/  F2I.FTZ.U32.TRUNC.NTZ R3, R2 ;  /* 0x0000000200037305 */ /* 0x0004e4000021f000 */
[----:B--2---:R-:W-:Y:S02]  /*0160*/  HFMA2 R2, -RZ, RZ, 0, 0 ;  /* 0x00000000ff027431 */ /* 0x004fe400000001ff */
[----:B---3--:R-:W-:-:S04]  /*0170*/  IMAD.MOV R10, RZ, RZ, -R3 ;  /* 0x000000ffff0a7224 */ /* 0x008fc800078e0a03 */
[----:B------:R-:W-:Y:S01]  /*0180*/  IMAD R9, R10, R7, RZ ;  /* 0x000000070a097224 */ /* 0x000fe200078e02ff */
[----:B0-----:R-:W-:-:S03]  /*0190*/  IABS R10, R39 ;  /* 0x00000027000a7213 */ /* 0x001fc60000000000 */
[----:B------:R-:W-:-:S06]  /*01a0*/  IMAD.HI.U32 R3, R3, R9, R2 ;  /* 0x0000000903037227 */ /* 0x000fcc00078e0002 */
[----:B------:R-:W-:-:S04]  /*01b0*/  IMAD.HI.U32 R3, R3, R10, RZ ;  /* 0x0000000a03037227 */ /* 0x000fc800078e00ff */
[----:B------:R-:W-:-:S04]  /*01c0*/  IMAD.MOV R0, RZ, RZ, -R3 ;  /* 0x000000ffff007224 */ /* 0x000fc800078e0a03 */
[----:B------:R-:W-:Y:S01]  /*01d0*/  IMAD R0, R7, R0, R10 ;  /* 0x0000000007007224 */ /* 0x000fe200078e020a */
[----:B------:R-:W-:-:S04]  /*01e0*/  CS2R R10, SRZ ;  /* 0x00000000000a7805 */ /* 0x000fc8000001ff00 */
[----:B------:R-:W-:-:S13]  /*01f0*/  ISETP.GT.U32.AND P1, PT, R7, R0, PT ;  /* 0x000000000700720c */ /* 0x000fda0003f24070 */
[----:B------:R-:W-:Y:S01]  /*0200*/  @!P1 IMAD.IADD R0, R0, 0x1, -R7 ;  /* 0x0000000100009824 */ /* 0x000fe200078e0a07 */
[----:B------:R-:W-:Y:S02]  /*0210*/  @!P1 IADD3 R3, PT, PT, R3, 0x1, RZ ;  /* 0x0000000103039810 */ /* 0x000fe40007ffe0ff */
[----:B------:R-:W-:Y:S02]  /*0220*/  ISETP.NE.AND P1, PT, R8, RZ, PT ;  /* 0x000000ff0800720c */ /* 0x000fe40003f25270 */
[----:B------:R-:W-:Y:S01]  /*0230*/  ISETP.GE.U32.AND P0, PT, R0, R7, PT ;  /* 0x000000070000720c */ /* 0x000fe20003f06070 */
[----:B------:R-:W-:Y:S01]  /*0240*/  IMAD.MOV.U32 R7, RZ, RZ, RZ ;  /* 0x000000ffff077224 */ /* 0x000fe200078e00ff */
[----:B------:R-:W-:-:S04]  /*0250*/  LOP3.LUT R0, R39, R8, RZ, 0x3c, !PT ;  /* 0x0000000827007212 */ /* 0x000fc800078e3cff */
[----:B------:R-:W-:Y:S01]  /*0260*/  ISETP.GE.AND P2, PT, R0, RZ, PT ;  /* 0x000000ff0000720c */ /* 0x000fe20003f46270 */
[----:B------:R-:W-:-:S06]  /*0270*/  IMAD.MOV.U32 R0, RZ, RZ, RZ ;  /* 0x000000ffff007224 */ /* 0x000fcc00078e00ff */
[----:B------:R-:W-:-:S04]  /*0280*/  @P0 VIADD R3, R3, 0x1 ;  /* 0x0000000103030836 */ /* 0x000fc80000000000 */
[----:B------:R-:W-:Y:S01]  /*0290*/  IMAD.MOV.U32 R19, RZ, RZ, R3 ;  /* 0x000000ffff137224 */ /* 0x000fe200078e0003 */
[----:B------:R-:W-:-:S04]  /*02a0*/  CS2R R2, SRZ ;  /* 0x0000000000027805 */ /* 0x000fc8000001ff00 */
[----:B------:R-:W-:Y:S02]  /*02b0*/  @!P2 IADD3 R19, PT, PT, -R19, RZ, RZ ;  /* 0x000000ff1313a210 */ /* 0x000fe40007ffe1ff */
[----:B------:R-:W-:Y:S02]  /*02c0*/  @!P1 LOP3.LUT R19, RZ, R8, RZ, 0x33, !PT ;  /* 0x00000008ff139212 */ /* 0x000fe400078e33ff */
[----:B------:R-:W-:Y:S02]  /*02d0*/  CS2R R8, SRZ ;  /* 0x0000000000087805 */ /* 0x000fe4000001ff00 */
[----:B------:R-:W-:-:S13]  /*02e0*/  ISETP.GE.AND P0, PT, R19, 0x1, PT ;  /* 0x000000011300780c */ /* 0x000fda0003f06270 */
[----:B-1----:R-:W-:Y:S05]  /*02f0*/  @!P0 BRA `(.L_x_4) ;  /* 0x0000000800308947 */ /* 0x002fea0003800000 */
[----:B------:R-:W0:Y:S01]  /*0300*/  LDCU UR6, c[0x0][0x380] ;  /* 0x00007000ff0677ac */ /* 0x000e220008000800 */
[----:B------:R-:W-:Y:S01]  /*0310*/  SHF.L.U32 R41, R5, 0x2, RZ ;  /* 0x0000000205297819 */ /* 0x000fe200000006ff */
[----:B------:R-:W-:Y:S02]  /*0320*/  IMAD.SHL.U32 R45, R4, 0x4, RZ ;  /* 0x00000004042d7824 */ /* 0x000fe400078e00ff */
[----:B------:R-:W-:Y:S01]  /*0330*/  IMAD R34, R6, R19, RZ ;  /* 0x0000001306227224 */ /* 0x000fe200078e02ff */
[C---:B------:R-:W-:Y:S01]  /*0340*/  IADD3 R7, PT, PT, R41.reuse, 0x1, RZ ;  /* 0x0000000129077810 */ /* 0x040fe20007ffe0ff */
[----:B------:R-:W-:Y:S01]  /*0350*/  VIADD R33, R41, 0x3 ;  /* 0x0000000329217836 */ /* 0x000fe20000000000 */
[C---:B------:R-:W-:Y:S01]  /*0360*/  IADD3 R35, PT, PT, R45.reuse, 0x2, RZ ;  /* 0x000000022d237810 */ /* 0x040fe20007ffe0ff */
[C---:B------:R-:W-:Y:S01]  /*0370*/  VIADD R18, R45.reuse, 0x1 ;  /* 0x000000012d127836 */ /* 0x040fe20000000000 */
[----:B------:R-:W-:Y:S01]  /*0380*/  IADD3 R43, PT, PT, R45, 0x3, RZ ;  /* 0x000000032d2b7810 */ /* 0x000fe20007ffe0ff */
[C---:B------:R-:W-:Y:S01]  /*0390*/  VIADD R32, R41.reuse, 0x2 ;  /* 0x0000000229207836 */ /* 0x040fe20000000000 */
[----:B------:R-:W1:Y:S01]  /*03a0*/  LDCU.64 UR8, c[0x0][0x380] ;  /* 0x00007000ff0877ac */ /* 0x000e620008000a00 */
[----:B------:R-:W-:-:S02]  /*03b0*/  IMAD R41, R41, R39, R34 ;  /* 0x0000002729297224 */ /* 0x000fc400078e0222 */
[-CC-:B------:R-:W-:Y:S02]  /*03c0*/  IMAD R45, R45, R39.reuse, R34.reuse ;  /* 0x000000272d2d7224 */ /* 0x180fe400078e0222 */
[-CC-:B------:R-:W-:Y:S01]  /*03d0*/  IMAD R43, R43, R39.reuse, R34.reuse ;  /* 0x000000272b2b7224 */ /* 0x180fe200078e0222 */
[C---:B0-----:R-:W-:Y:S01]  /*03e0*/  ISETP.GE.AND P0, PT, R33.reuse, UR6, PT ;  /* 0x0000000621007c0c */ /* 0x041fe2000bf06270 */
[-CC-:B------:R-:W-:Y:S01]  /*03f0*/  IMAD R33, R33, R39.reuse, R34.reuse ;  /* 0x0000002721217224 */ /* 0x180fe200078e0222 */
[----:B------:R-:W-:Y:S01]  /*0400*/  ISETP.GE.AND P1, PT, R35, UR6, PT ;  /* 0x0000000623007c0c */ /* 0x000fe2000bf26270 */
[----:B------:R-:W-:Y:S01]  /*0410*/  IMAD.IADD R37, R41, 0x1, R39 ;  /* 0x0000000129257824 */ /* 0x000fe200078e0227 */
[----:B------:R-:W-:Y:S01]  /*0420*/  ISETP.GE.OR P3, PT, R18, UR6, P0 ;  /* 0x0000000612007c0c */ /* 0x000fe20008766670 */
[----:B------:R-:W-:Y:S01]  /*0430*/  IMAD.MOV R36, RZ, RZ, -R19 ;  /* 0x000000ffff247224 */ /* 0x000fe200078e0a13 */
[----:B------:R-:W-:Y:S02]  /*0440*/  ISETP.GE.OR P4, PT, R7, UR6, P1 ;  /* 0x0000000607007c0c */ /* 0x000fe40008f86670 */
[C---:B------:R-:W-:Y:S01]  /*0450*/  ISETP.GE.OR P0, PT, R35.reuse, UR6, P0 ;  /* 0x0000000623007c0c */ /* 0x040fe20008706670 */
[-CC-:B------:R-:W-:Y:S01]  /*0460*/  IMAD R35, R35, R39.reuse, R34.reuse ;  /* 0x0000002723237224 */ /* 0x180fe200078e0222 */
[C---:B------:R-:W-:Y:S01]  /*0470*/  ISETP.GE.OR P1, PT, R32.reuse, UR6, P1 ;  /* 0x0000000620007c0c */ /* 0x040fe20008f26670 */
[----:B------:R-:W-:Y:S01]  /*0480*/  IMAD R32, R32, R39, R34 ;  /* 0x0000002720207224 */ /* 0x000fe200078e0222 */
[----:B------:R-:W-:-:S02]  /*0490*/  MOV R7, RZ ;  /* 0x000000ff00077202 */ /* 0x000fc40000000f00 */
[----:B-1----:R-:W-:-:S09]  /*04a0*/  IADD3 R39, PT, PT, R45, R39, RZ ;  /* 0x000000272d277210 */ /* 0x002fd20007ffe0ff */
.L_x_5:
[----:B------:R-:W0:Y:S01]  /*04b0*/  LDC.64 R18, c[0x0][0x398] ;  /* 0x0000e600ff127b82 */ /* 0x000e220000000a00 */
[----:B------:R-:W-:Y:S01]  /*04c0*/  IMAD.SHL.U32 R38, R5, 0x4, RZ ;  /* 0x0000000405267824 */ /* 0x000fe200078e00ff */
[----:B------:R-:W-:Y:S02]  /*04d0*/  SHF.L.U32 R21, R4, 0x2, RZ ;  /* 0x0000000204157819 */ /* 0x000fe400000006ff */
[----:B------:R-:W-:Y:S02]  /*04e0*/  ISETP.GE.AND P2, PT, R34, UR9, PT ;  /* 0x0000000922007c0c */ /* 0x000fe4000bf46270 */
[----:B------:R-:W-:-:S04]  /*04f0*/  VIMNMX R21, PT, PT, R21, R38, !PT ;  /* 0x0000002615157248 */ /* 0x000fc80007fe0100 */
[----:B------:R-:W-:-:S13]  /*0500*/  ISETP.GE.OR P6, PT, R21, UR8, P2 ;  /* 0x0000000815007c0c */ /* 0x000fda00097c6670 */
[----:B0-----:R-:W-:-:S04]  /*0510*/  @!P6 IMAD.WIDE R26, R41, 0x4, R18 ;  /* 0x00000004291ae825 */ /* 0x001fc800078e0212 */
[----:B------:R-:W-:Y:S02]  /*0520*/  IMAD.WIDE R24, R45, 0x4, R18 ;  /* 0x000000042d187825 */ /* 0x000fe400078e0212 */
[----:B------:R-:W2:Y:S04]  /*0530*/  @!P6 LDG.E R26, desc[UR4][R26.64] ;  /* 0x000000041a1ae981 */ /* 0x000ea8000c1e1900 */
[----:B------:R-:W2:Y:S01]  /*0540*/  @!P6 LDG.E R22, desc[UR4][R24.64] ;  /* 0x000000041816e981 */ /* 0x000ea2000c1e1900 */
[----:B------:R-:W-:-:S05]  /*0550*/  IMAD.SHL.U32 R40, R4, 0x4, RZ ;  /* 0x0000000404287824 */ /* 0x000fca00078e00ff */
[----:B------:R-:W-:-:S04]  /*0560*/  VIADDMNMX R20, R38, 0x1, R40, !PT ;  /* 0x0000000126147846 */ /* 0x000fc80007800128 */
[----:B------:R-:W-:Y:S02]  /*0570*/  ISETP.GE.OR P5, PT, R20, UR8, P2 ;  /* 0x0000000814007c0c */ /* 0x000fe400097a6670 */
[----:B------:R-:W-:-:S11]  /*0580*/  VIADDMNMX R23, R38, 0x2, R40, !PT ;  /* 0x0000000226177846 */ /* 0x000fd60007800128 */
[----:B------:R-:W-:Y:S01]  /*0590*/  @!P5 IMAD.WIDE R20, R37, 0x4, R18 ;  /* 0x000000042514d825 */ /* 0x000fe200078e0212 */
[----:B------:R-:W3:Y:S05]  /*05a0*/  @!P5 LDG.E R31, desc[UR4][R24.64] ;  /* 0x00000004181fd981 */ /* 0x000eea000c1e1900 */
[----:B------:R-:W3:Y:S01]  /*05b0*/  @!P5 LDG.E R21, desc[UR4][R20.64] ;  /* 0x000000041415d981 */ /* 0x000ee2000c1e1900 */
[----:B--2---:R-:W-:Y:S01]  /*05c0*/  @!P6 FFMA R29, R22, R26, R29 ;  /* 0x0000001a161de223 */ /* 0x004fe2000000001d */
[----:B------:R-:W-:-:S13]  /*05d0*/  ISETP.GE.OR P6, PT, R23, UR8, P2 ;  /* 0x0000000817007c0c */ /* 0x000fda00097c6670 */
[----:B------:R-:W-:Y:S01]  /*05e0*/  @!P6 IMAD.WIDE R22, R32, 0x4, R18 ;  /* 0x000000042016e825 */ /* 0x000fe200078e0212 */
[----:B------:R-:W2:Y:S05]  /*05f0*/  @!P6 LDG.E R30, desc[UR4][R24.64] ;  /* 0x00000004181ee981 */ /* 0x000eaa000c1e1900 */
[----:B------:R-:W2:Y:S01]  /*0600*/  @!P6 LDG.E R22, desc[UR4][R22.64] ;  /* 0x000000041616e981 */ /* 0x000ea2000c1e1900 */
[----:B------:R-:W-:-:S04]  /*0610*/  LEA R44, R4, 0x1, 0x2 ;  /* 0x00000001042c7811 */ /* 0x000fc800078e10ff */
[----:B------:R-:W-:Y:S01]  /*0620*/  VIMNMX R26, PT, PT, R38, R44, !PT ;  /* 0x0000002c261a7248 */ /* 0x000fe20007fe0100 */
[----:B---3--:R-:W-:-:S03]  /*0630*/  @!P5 FFMA R28, R31, R21, R28 ;  /* 0x000000151f1cd223 */ /* 0x008fc6000000001c */
[----:B------:R-:W-:Y:S01]  /*0640*/  ISETP.GE.OR P5, PT, R26, UR8, P2 ;  /* 0x000000081a007c0c */ /* 0x000fe200097a6670 */
[----:B------:R-:W-:Y:S01]  /*0650*/  IMAD.WIDE R20, R39, 0x4, R18 ;  /* 0x0000000427147825 */ /* 0x000fe200078e0212 */
[----:B------:R-:W-:-:S11]  /*0660*/  VIADDMNMX R26, R38, 0x1, R44, !PT ;  /* 0x00000001261a7846 */ /* 0x000fd6000780012c */
[----:B------:R-:W3:Y:S01]  /*0670*/  @!P5 LDG.E R23, desc[UR4][R20.64] ;  /* 0x000000041417d981 */ /* 0x000ee2000c1e1900 */
[----:B--2---:R-:W-:Y:S01]  /*0680*/  @!P6 FFMA R17, R30, R22, R17 ;  /* 0x000000161e11e223 */ /* 0x004fe20000000011 */
[----:B------:R-:W-:Y:S01]  /*0690*/  @!P5 IMAD.WIDE R30, R41, 0x4, R18 ;  /* 0x00000004291ed825 */ /* 0x000fe200078e0212 */
[----:B------:R-:W-:-:S05]  /*06a0*/  ISETP.GE.OR P6, PT, R26, UR8, P2 ;  /* 0x000000081a007c0c */ /* 0x000fca00097c6670 */
[----:B------:R-:W3:Y:S08]  /*06b0*/  @!P5 LDG.E R31, desc[UR4][R30.64] ;  /* 0x000000041e1fd981 */ /* 0x000ef0000c1e1900 */
[----:B------:R-:W-:Y:S01]  /*06c0*/  @!P6 IMAD.WIDE R26, R37, 0x4, R18 ;  /* 0x00000004251ae825 */ /* 0x000fe200078e0212 */
[----:B------:R-:W2:Y:S05]  /*06d0*/  @!P6 LDG.E R22, desc[UR4][R20.64] ;  /* 0x000000041416e981 */ /* 0x000eaa000c1e1900 */
[----:B------:R-:W2:Y:S01]  /*06e0*/  @!P6 LDG.E R26, desc[UR4][R26.64] ;  /* 0x000000041a1ae981 */ /* 0x000ea2000c1e1900 */
[----:B---3--:R-:W-:Y:S01]  /*06f0*/  @!P5 FFMA R16, R31, R23, R16 ;  /* 0x000000171f10d223 */ /* 0x008fe20000000010 */
[----:B------:R-:W-:-:S04]  /*0700*/  LEA R23, R4, 0x2, 0x2 ;  /* 0x0000000204177811 */ /* 0x000fc800078e10ff */
[----:B------:R-:W-:-:S04]  /*0710*/  VIMNMX R23, PT, PT, R38, R23, !PT ;  /* 0x0000001726177248 */ /* 0x000fc80007fe0100 */
[----:B------:R-:W-:Y:S01]  /*0720*/  ISETP.GE.OR P5, PT, R23, UR8, P2 ;  /* 0x0000000817007c0c */ /* 0x000fe200097a6670 */
[----:B--2---:R-:W-:-:S12]  /*0730*/  @!P6 FFMA R15, R26, R22, R15 ;  /* 0x000000161a0fe223 */ /* 0x004fd8000000000f */
[----:B------:R-:W-:-:S05]  /*0740*/  @!P5 IMAD.WIDE R22, R41, 0x4, R18 ;  /* 0x000000042916d825 */ /* 0x000fca00078e0212 */
[----:B------:R0:W2:Y:S02]  /*0750*/  @!P5 LDG.E R30, desc[UR4][R22.64] ;  /* 0x00000004161ed981 */ /* 0x0000a4000c1e1900 */
[----:B0-----:R-:W-:-:S05]  /*0760*/  IMAD.WIDE R22, R35, 0x4, R18 ;  /* 0x0000000423167825 */ /* 0x001fca00078e0212 */
[----:B------:R-:W2:Y:S01]  /*0770*/  @!P5 LDG.E R31, desc[UR4][R22.64] ;  /* 0x00000004161fd981 */ /* 0x000ea2000c1e1900 */
[----:B------:R-:W-:-:S13]  /*0780*/  ISETP.GE.OR P6, PT, R34, UR9, P4 ;  /* 0x0000000922007c0c */ /* 0x000fda000a7c6670 */
[----:B------:R-:W3:Y:S01]  /*0790*/  @!P6 LDG.E R26, desc[UR4][R22.64] ;  /* 0x00000004161ae981 */ /* 0x000ee2000c1e1900 */
[----:B--2---:R-:W-:Y:S01]  /*07a0*/  @!P5 FFMA R12, R30, R31, R12 ;  /* 0x0000001f1e0cd223 */ /* 0x004fe2000000000c */
[----:B------:R-:W-:-:S06]  /*07b0*/  @!P6 IMAD.WIDE R30, R37, 0x4, R18 ;  /* 0x00000004251ee825 */ /* 0x000fcc00078e0212 */
[----:B------:R-:W3:Y:S01]  /*07c0*/  @!P6 LDG.E R30, desc[UR4][R30.64] ;  /* 0x000000041e1ee981 */ /* 0x000ee2000c1e1900 */
[----:B------:R-:W-:-:S13]  /*07d0*/  ISETP.GE.OR P5, PT, R34, UR9, P1 ;  /* 0x0000000922007c0c */ /* 0x000fda0008fa6670 */
[----:B------:R-:W2:Y:S01]  /*07e0*/  @!P5 LDG.E R42, desc[UR4][R22.64] ;  /* 0x00000004162ad981 */ /* 0x000ea2000c1e1900 */
[----:B---3--:R-:W-:Y:S01]  /*07f0*/  @!P6 FFMA R11, R30, R26, R11 ;  /* 0x0000001a1e0be223 */ /* 0x008fe2000000000b */
[----:B------:R-:W-:-:S06]  /*0800*/  @!P5 IMAD.WIDE R26, R32, 0x4, R18 ;  /* 0x00000004201ad825 */ /* 0x000fcc00078e0212 */
[----:B------:R-:W2:Y:S01]  /*0810*/  @!P5 LDG.E R27, desc[UR4][R26.64] ;  /* 0x000000041a1bd981 */ /* 0x000ea2000c1e1900 */
[----:B------:R-:W-:-:S04]  /*0820*/  VIADDMNMX R40, R38, 0x3, R40, !PT ;  /* 0x0000000326287846 */ /* 0x000fc80007800128 */
[----:B------:R-:W-:-:S13]  /*0830*/  ISETP.GE.OR P6, PT, R40, UR8, P2 ;  /* 0x0000000828007c0c */ /* 0x000fda00097c6670 */
[----:B------:R0:W3:Y:S02]  /*0840*/  @!P6 LDG.E R40, desc[UR4][R24.64] ;  /* 0x000000041828e981 */ /* 0x0000e4000c1e1900 */
[----:B0-----:R-:W-:-:S04]  /*0850*/  IMAD.WIDE R24, R43, 0x4, R18 ;  /* 0x000000042b187825 */ /* 0x001fc800078e0212 */
[----:B--2---:R-:W-:Y:S01]  /*0860*/  @!P5 FFMA R10, R27, R42, R10 ;  /* 0x0000002a1b0ad223 */ /* 0x004fe2000000000a */
[----:B------:R-:W-:-:S04]  /*0870*/  LEA R42, R4, 0x3, 0x2 ;  /* 0x00000003042a7811 */ /* 0x000fc800078e10ff */
[----:B------:R-:W-:-:S04]  /*0880*/  VIMNMX R30, PT, PT, R38, R42, !PT ;  /* 0x0000002a261e7248 */ /* 0x000fc80007fe0100 */
[----:B------:R-:W-:-:S13]  /*0890*/  ISETP.GE.OR P5, PT, R30, UR8, P2 ;  /* 0x000000081e007c0c */ /* 0x000fda00097a6670 */
[----:B------:R-:W-:Y:S01]  /*08a0*/  @!P5 IMAD.WIDE R30, R41, 0x4, R18 ;  /* 0x00000004291ed825 */ /* 0x000fe200078e0212 */
[----:B------:R-:W2:Y:S05]  /*08b0*/  @!P5 LDG.E R26, desc[UR4][R24.64] ;  /* 0x00000004181ad981 */ /* 0x000eaa000c1e1900 */
[----:B------:R-:W2:Y:S02]  /*08c0*/  @!P5 LDG.E R30, desc[UR4][R30.64] ;  /* 0x000000041e1ed981 */ /* 0x000ea4000c1e1900 */
[----:B--2---:R-:W-:Y:S01]  /*08d0*/  @!P5 FFMA R9, R30, R26, R9 ;  /* 0x0000001a1e09d223 */ /* 0x004fe20000000009 */
[----:B------:R-:W-:-:S04]  /*08e0*/  VIADDMNMX R26, R38, 0x1, R42, !PT ;  /* 0x00000001261a7846 */ /* 0x000fc8000780012a */
[----:B------:R-:W-:-:S13]  /*08f0*/  ISETP.GE.OR P5, PT, R26, UR8, P2 ;  /* 0x000000081a007c0c */ /* 0x000fda00097a6670 */
[----:B------:R-:W-:-:S06]  /*0900*/  @!P5 IMAD.WIDE R26, R37, 0x4, R18 ;  /* 0x00000004251ad825 */ /* 0x000fcc00078e0212 */
[----:B------:R-:W2:Y:S04]  /*0910*/  @!P5 LDG.E R26, desc[UR4][R26.64] ;  /* 0x000000041a1ad981 */ /* 0x000ea8000c1e1900 */
[----:B------:R-:W2:Y:S02]  /*0920*/  @!P5 LDG.E R27, desc[UR4][R24.64] ;  /* 0x00000004181bd981 */ /* 0x000ea4000c1e1900 */
[----:B--2---:R-:W-:Y:S01]  /*0930*/  @!P5 FFMA R8, R26, R27, R8 ;  /* 0x0000001b1a08d223 */ /* 0x004fe20000000008 */
[----:B------:R-:W-:-:S13]  /*0940*/  ISETP.GE.OR P5, PT, R34, UR9, P0 ;  /* 0x0000000922007c0c */ /* 0x000fda00087a6670 */
[----:B------:R0:W2:Y:S02]  /*0950*/  @!P5 LDG.E R30, desc[UR4][R22.64] ;  /* 0x00000004161ed981 */ /* 0x0000a4000c1e1900 */
[----:B0-----:R-:W-:-:S05]  /*0960*/  IMAD.WIDE R22, R33, 0x4, R18 ;  /* 0x0000000421167825 */ /* 0x001fca00078e0212 */
[----:B------:R-:W2:Y:S02]  /*0970*/  @!P5 LDG.E R31, desc[UR4][R22.64] ;  /* 0x00000004161fd981 */ /* 0x000ea4000c1e1900 */
[----:B--2---:R-:W-:Y:S01]  /*0980*/  @!P5 FFMA R3, R31, R30, R3 ;  /* 0x0000001e1f03d223 */ /* 0x004fe20000000003 */
[----:B------:R-:W-:-:S04]  /*0990*/  VIADDMNMX R30, R38, 0x2, R42, !PT ;  /* 0x00000002261e7846 */ /* 0x000fc8000780012a */
[----:B------:R-:W-:-:S13]  /*09a0*/  ISETP.GE.OR P5, PT, R30, UR8, P2 ;  /* 0x000000081e007c0c */ /* 0x000fda00097a6670 */
[----:B------:R-:W-:Y:S01]  /*09b0*/  @!P5 IMAD.WIDE R30, R32, 0x4, R18 ;  /* 0x00000004201ed825 */ /* 0x000fe200078e0212 */
[----:B------:R-:W2:Y:S05]  /*09c0*/  @!P5 LDG.E R27, desc[UR4][R24.64] ;  /* 0x00000004181bd981 */ /* 0x000eaa000c1e1900 */
[----:B------:R-:W2:Y:S01]  /*09d0*/  @!P5 LDG.E R31, desc[UR4][R30.64] ;  /* 0x000000041e1fd981 */ /* 0x000ea2000c1e1900 */
[C---:B------:R-:W-:Y:S02]  /*09e0*/  VIADDMNMX R44, R38.reuse, 0x2, R44, !PT ;  /* 0x00000002262c7846 */ /* 0x040fe4000780012c */
[----:B------:R-:W-:Y:S01]  /*09f0*/  VIADDMNMX R38, R38, 0x3, R42, !PT ;  /* 0x0000000326267846 */ /* 0x000fe2000780012a */
[----:B--2---:R-:W-:-:S02]  /*0a00*/  @!P5 FFMA R2, R31, R27, R2 ;  /* 0x0000001b1f02d223 */ /* 0x004fc40000000002 */
[----:B------:R-:W3:Y:S01]  /*0a10*/  @!P6 LDG.E R27, desc[UR4][R22.64] ;  /* 0x00000004161be981 */ /* 0x000ee2000c1e1900 */
[----:B------:R-:W-:Y:S02]  /*0a20*/  ISETP.GE.OR P5, PT, R44, UR8, P2 ;  /* 0x000000082c007c0c */ /* 0x000fe400097a6670 */
[----:B------:R-:W-:-:S11]  /*0a30*/  ISETP.GE.OR P2, PT, R38, UR8, P2 ;  /* 0x0000000826007c0c */ /* 0x000fd60009746670 */
[----:B------:R-:W2:Y:S04]  /*0a40*/  @!P5 LDG.E R26, desc[UR4][R20.64] ;  /* 0x00000004141ad981 */ /* 0x000ea8000c1e1900 */
[----:B------:R-:W4:Y:S01]  /*0a50*/  @!P2 LDG.E R24, desc[UR4][R24.64] ;  /* 0x000000041818a981 */ /* 0x000f22000c1e1900 */
[----:B------:R-:W-:-:S06]  /*0a60*/  @!P5 IMAD.WIDE R18, R32, 0x4, R18 ;  /* 0x000000042012d825 */ /* 0x000fcc00078e0212 */
[----:B------:R-:W2:Y:S01]  /*0a70*/  @!P5 LDG.E R19, desc[UR4][R18.64] ;  /* 0x000000041213d981 */ /* 0x000ea2000c1e1900 */
[----:B---3--:R-:W-:-:S03]  /*0a80*/  @!P6 FFMA R0, R40, R27, R0 ;  /* 0x0000001b2800e223 */ /* 0x008fc60000000000 */
[----:B------:R-:W4:Y:S01]  /*0a90*/  @!P2 LDG.E R40, desc[UR4][R22.64] ;  /* 0x000000041628a981 */ /* 0x000f22000c1e1900 */
[----:B------:R-:W-:-:S13]  /*0aa0*/  ISETP.GE.OR P6, PT, R34, UR9, P3 ;  /* 0x0000000922007c0c */ /* 0x000fda0009fc6670 */
[----:B------:R-:W3:Y:S04]  /*0ab0*/  @!P6 LDG.E R38, desc[UR4][R22.64] ;  /* 0x000000041626e981 */ /* 0x000ee8000c1e1900 */
[----:B------:R-:W3:Y:S01]  /*0ac0*/  @!P6 LDG.E R30, desc[UR4][R20.64] ;  /* 0x00000004141ee981 */ /* 0x000ee2000c1e1900 */
[----:B------:R-:W-:Y:S01]  /*0ad0*/  IADD3 R36, PT, PT, R36, 0x1, RZ ;  /* 0x0000000124247810 */ /* 0x000fe20007ffe0ff */
[----:B------:R-:W-:Y:S01]  /*0ae0*/  VIADD R34, R34, 0x1 ;  /* 0x0000000122227836 */ /* 0x000fe20000000000 */
[----:B------:R-:W-:Y:S01]  /*0af0*/  IADD3 R33, PT, PT, R33, 0x1, RZ ;  /* 0x0000000121217810 */ /* 0x000fe20007ffe0ff */
[----:B------:R-:W-:Y:S02]  /*0b00*/  VIADD R39, R39, 0x1 ;  /* 0x0000000127277836 */ /* 0x000fe40000000000 */
[----:B--2---:R-:W-:Y:S01]  /*0b10*/  @!P5 FFMA R14, R19, R26, R14 ;  /* 0x0000001a130ed223 */ /* 0x004fe2000000000e */
[----:B------:R-:W-:Y:S01]  /*0b20*/  IADD3 R35, PT, PT, R35, 0x1, RZ ;  /* 0x0000000123237810 */ /* 0x000fe20007ffe0ff */
[----:B------:R-:W-:Y:S01]  /*0b30*/  VIADD R43, R43, 0x1 ;  /* 0x000000012b2b7836 */ /* 0x000fe20000000000 */
[----:B------:R-:W-:Y:S01]  /*0b40*/  IADD3 R45, PT, PT, R45, 0x1, RZ ;  /* 0x000000012d2d7810 */ /* 0x000fe20007ffe0ff */
[----:B------:R-:W-:Y:S01]  /*0b50*/  VIADD R37, R37, 0x1 ;  /* 0x0000000125257836 */ /* 0x000fe20000000000 */
[----:B------:R-:W-:Y:S01]  /*0b60*/  IADD3 R32, PT, PT, R32, 0x1, RZ ;  /* 0x0000000120207810 */ /* 0x000fe20007ffe0ff */
[----:B------:R-:W-:-:S02]  /*0b70*/  VIADD R41, R41, 0x1 ;  /* 0x0000000129297836 */ /* 0x000fc40000000000 */
[----:B----4-:R-:W-:Y:S01]  /*0b80*/  @!P2 FFMA R7, R40, R24, R7 ;  /* 0x000000182807a223 */ /* 0x010fe20000000007 */
[----:B------:R-:W-:Y:S01]  /*0b90*/  ISETP.NE.AND P2, PT, R36, RZ, PT ;  /* 0x000000ff2400720c */ /* 0x000fe20003f45270 */
[----:B---3--:R-:W-:-:S12]  /*0ba0*/  @!P6 FFMA R13, R38, R30, R13 ;  /* 0x0000001e260de223 */ /* 0x008fd8000000000d */
[----:B------:R-:W-:Y:S05]  /*0bb0*/  @P2 BRA `(.L_x_5) ;  /* 0xfffffff8003c2947 */ /* 0x000fea000383ffff */
.L_x_4:
[----:B------:R-:W0:Y:S01]  /*0bc0*/  LDCU UR7, c[0x0][0x390] ;  /* 0x00007200ff0777ac */ /* 0x000e220008000800 */
[----:B------:R-:W1:Y:S01]  /*0bd0*/  LDC.64 R18, c[0x0][0x3a0] ;  /* 0x0000e800ff127b82 */ /* 0x000e620000000a00 */
[----:B------:R-:W2:Y:S01]  /*0be0*/  LDCU UR6, c[0x0][0x388] ;  /* 0x00007100ff0677ac */ /* 0x000ea20008000800 */
[----:B0-----:R-:W-:Y:S02]  /*0bf0*/  IMAD R4, R4, UR7, R5 ;  /* 0x0000000704047c24 */ /* 0x001fe4000f8e0205 */
[----:B--2---:R-:W-:-:S03]  /*0c00*/  IMAD R6, R6, UR6, RZ ;  /* 0x0000000606067c24 */ /* 0x004fc6000f8e02ff */
[----:B------:R-:W-:-:S05]  /*0c10*/  SHF.L.U32 R5, R4, 0x4, RZ ;  /* 0x0000000404057819 */ /* 0x000fca00000006ff */
[----:B------:R-:W-:-:S04]  /*0c20*/  IMAD R5, R6, UR6, R5 ;  /* 0x0000000606057c24 */ /* 0x000fc8000f8e0205 */
[----:B-1----:R-:W-:-:S05]  /*0c30*/  IMAD.WIDE R18, R5, 0x4, R18 ;  /* 0x0000000405127825 */ /* 0x002fca00078e0212 */
[----:B------:R-:W-:Y:S04]  /*0c40*/  STG.E desc[UR4][R18.64], R29 ;  /* 0x0000001d12007986 */ /* 0x000fe8000c101904 */
        /* <DEDUP_REMOVED lines=14> */
[----:B------:R-:W-:Y:S01]  /*0d30*/  STG.E desc[UR4][R18.64+0x3c], R7 ;  /* 0x00003c0712007986 */ /* 0x000fe2000c101904 */
[----:B------:R-:W-:Y:S05]  /*0d40*/  EXIT ;  /* 0x000000000000794d */ /* 0x000fea0003800000 */
.L_x_6:
        /* <DEDUP_REMOVED lines=11> */
.L_x_46:


//--------------------- .text._Z27compute_means_and_normalizeiiiiPKfPfS1_ --------------------------
	.section	.text._Z27compute_means_and_normalizeiiiiPKfPfS1_,"ax",@progbits
	.align	128
        .global         _Z27compute_means_and_normalizeiiiiPKfPfS1_
        .type           _Z27compute_means_and_normalizeiiiiPKfPfS1_,@function
        .size           _Z27compute_means_and_normalizeiiiiPKfPfS1_,(.L_x_44 - _Z27compute_means_and_normalizeiiiiPKfPfS1_)
        .other          _Z27compute_means_and_normalizeiiiiPKfPfS1_,@"STO_CUDA_ENTRY STV_DEFAULT"
_Z27compute_means_and_normalizeiiiiPKfPfS1_:
.text._Z27compute_means_and_normalizeiiiiPKfPfS1_:
[----:B------:R-:W-:Y:S01]  /*0000*/  LDC R1, c[0x0][0x37c] ;  /* 0x0000df00ff017b82 */ /* 0x000fe20000000800 */
[----:B------:R-:W0:Y:S07]  /*0010*/  S2R R3, SR_TID.X ;  /* 0x0000000000037919 */ /* 0x000e2e0000002100 */
[----:B------:R-:W0:Y:S01]  /*0020*/  S2UR UR4, SR_CTAID.X ;  /* 0x00000000000479c3 */ /* 0x000e220000002500 */
[----:B------:R-:W1:Y:S07]  /*0030*/  LDCU UR5, c[0x0][0x380] ;  /* 0x00007000ff0577ac */ /* 0x000e6e0008000800 */
[----:B------:R-:W0:Y:S02]  /*0040*/  LDC R4, c[0x0][0x360] ;  /* 0x0000d800ff047b82 */ /* 0x000e240000000800 */
[----:B0-----:R-:W-:-:S05]  /*0050*/  IMAD R4, R4, UR4, R3 ;  /* 0x0000000404047c24 */ /* 0x001fca000f8e0203 */
[----:B-1----:R-:W-:-:S13]  /*0060*/  ISETP.GE.AND P0, PT, R4, UR5, PT ;  /* 0x0000000504007c0c */ /* 0x002fda000bf06270 */
[----:B------:R-:W-:Y:S05]  /*0070*/  @P0 EXIT ;  /* 0x000000000000094d */ /* 0x000fea0003800000 */
[----:B------:R-:W0:Y:S01]  /*0080*/  LDCU UR10, c[0x0][0x384] ;  /* 0x00007080ff0a77ac */ /* 0x000e220008000800 */
[----:B------:R-:W-:Y:S01]  /*0090*/  HFMA2 R3, -RZ, RZ, 0, 0 ;  /* 0x00000000ff037431 */ /* 0x000fe200000001ff */
[----:B------:R-:W1:Y:S01]  /*00a0*/  LDCU.64 UR12, c[0x0][0x358] ;  /* 0x00006b00ff0c77ac */ /* 0x000e620008000a00 */
[----:B0-----:R-:W-:-:S09]  /*00b0*/  UISETP.GE.AND UP0, UPT, UR10, 0x1, UPT ;  /* 0x000000010a00788c */ /* 0x001fd2000bf06270 */
[----:B-1----:R-:W-:Y:S05]  /*00c0*/  BRA.U !UP0, `(.L_x_7) ;  /* 0x0000000508a87547 */ /* 0x002fea000b800000 */
[----:B------:R-:W-:Y:S02]  /*00d0*/  UISETP.GE.U32.AND UP2, UPT, UR10, 0x10, UPT ;  /* 0x000000100a00788c */ /* 0x000fe4000bf46070 */
[----:B------:R-:W-:Y:S01]  /*00e0*/  IMAD R0, R4, UR10, RZ ;  /* 0x0000000a04007c24 */ /* 0x000fe2000f8e02ff */
[----:B------:R-:W-:Y:S01]  /*00f0*/  ULOP3.LUT UR8, UR10, 0xf, URZ, 0xc0, !UPT ;  /* 0x0000000f0a087892 */ /* 0x000fe2000f8ec0ff */
[----:B------:R-:W-:Y:S01]  /*0100*/  MOV R3, RZ ;  /* 0x000000ff00037202 */ /* 0x000fe20000000f00 */
[----:B------:R-:W-:Y:S02]  /*0110*/  UMOV UR4, URZ ;  /* 0x000000ff00047c82 */ /* 0x000fe40008000000 */
[----:B------:R-:W-:Y:S02]  /*0120*/  UISETP.NE.AND UP1, UPT, UR8, URZ, UPT ;  /* 0x000000ff0800728c */ /* 0x000fe4000bf25270 */
[----:B------:R-:W-:Y:S09]  /*0130*/  BRA.U !UP2, `(.L_x_8) ;  /* 0x000000010ab87547 */ /* 0x000ff2000b800000 */
[----:B------:R-:W0:Y:S01]  /*0140*/  LDCU.64 UR6, c[0x0][0x390] ;  /* 0x00007200ff0677ac */ /* 0x000e220008000a00 */
[----:B------:R-:W-:Y:S01]  /*0150*/  IMAD.MOV.U32 R3, RZ, RZ, RZ ;  /* 0x000000ffff037224 */ /* 0x000fe200078e00ff */
[----:B------:R-:W-:Y:S01]  /*0160*/  MOV R2, R0 ;  /* 0x0000000000027202 */ /* 0x000fe20000000f00 */
[----:B------:R-:W-:-:S04]  /*0170*/  ULOP3.LUT UR4, UR10, 0x7ffffff0, URZ, 0xc0, !UPT ;  /* 0x7ffffff00a047892 */ /* 0x000fc8000f8ec0ff */
[----:B------:R-:W-:Y:S02]  /*0180*/  UIADD3 UR9, UPT, UPT, -UR4, URZ, URZ ;  /* 0x000000ff04097290 */ /* 0x000fe4000fffe1ff */
[----:B0-----:R-:W-:-:S04]  /*0190*/  UIADD3 UR5, UP2, UPT, UR6, 0x20, URZ ;  /* 0x0000002006057890 */ /* 0x001fc8000ff5e0ff */
[----:B------:R-:W-:-:S12]  /*01a0*/  UIADD3.X UR6, UPT, UPT, URZ, UR7, URZ, UP2, !UPT ;  /* 0x00000007ff067290 */ /* 0x000fd800097fe4ff */
.L_x_9:
[----:B------:R-:W-:Y:S01]  /*01b0*/  MOV R6, UR5 ;  /* 0x0000000500067c02 */ /* 0x000fe20008000f00 */
[----:B------:R-:W-:-:S04]  /*01c0*/  IMAD.U32 R7, RZ, RZ, UR6 ;  /* 0x00000006ff077e24 */ /* 0x000fc8000f8e00ff */
[----:B------:R-:W-:-:S05]  /*01d0*/  IMAD.WIDE R6, R2, 0x4, R6 ;  /* 0x0000000402067825 */ /* 0x000fca00078e0206 */
[----:B------:R-:W2:Y:S04]  /*01e0*/  LDG.E R16, desc[UR12][R6.64+-0x20] ;  /* 0xffffe00c06107981 */ /* 0x000ea8000c1e1900 */
[----:B------:R-:W3:Y:S04]  /*01f0*/  LDG.E R15, desc[UR12][R6.64+-0x1c] ;  /* 0xffffe40c060f7981 */ /* 0x000ee8000c1e1900 */
[----:B------:R-:W4:Y:S04]  /*0200*/  LDG.E R18, desc[UR12][R6.64+-0x18] ;  /* 0xffffe80c06127981 */ /* 0x000f28000c1e1900 */
[----:B------:R-:W5:Y:S04]  /*0210*/  LDG.E R20, desc[UR12][R6.64+-0x14] ;  /* 0xffffec0c06147981 */ /* 0x000f68000c1e1900 */
        /* <DEDUP_REMOVED lines=11> */
[----:B------:R-:W5:Y:S01]  /*02d0*/  LDG.E R14, desc[UR12][R6.64+0x1c] ;  /* 0x00001c0c060e7981 */ /* 0x000f62000c1e1900 */
[----:B------:R-:W-:Y:S01]  /*02e0*/  UIADD3 UR9, UPT, UPT, UR9, 0x10, URZ ;  /* 0x0000001009097890 */ /* 0x000fe2000fffe0ff */
[----:B------:R-:W-:-:S03]  /*02f0*/  IADD3 R2, PT, PT, R2, 0x10, RZ ;  /* 0x0000001002027810 */ /* 0x000fc60007ffe0ff */
[----:B------:R-:W-:Y:S01]  /*0300*/  UISETP.NE.AND UP2, UPT, UR9, URZ, UPT ;  /* 0x000000ff0900728c */ /* 0x000fe2000bf45270 */
[----:B--2---:R-:W-:-:S04]  /*0310*/  FADD R16, R16, R3 ;  /* 0x0000000310107221 */ /* 0x004fc80000000000 */
[----:B---3--:R-:W-:-:S04]  /*0320*/  FADD R15, R16, R15 ;  /* 0x0000000f100f7221 */ /* 0x008fc80000000000 */
[----:B----4-:R-:W-:-:S04]  /*0330*/  FADD R15, R15, R18 ;  /* 0x000000120f0f7221 */ /* 0x010fc80000000000 */
[----:B-----5:R-:W-:-:S04]  /*0340*/  FADD R15, R15, R20 ;  /* 0x000000140f0f7221 */ /* 0x020fc80000000000 */
[----:B------:R-:W-:-:S04]  /*0350*/  FADD R15, R15, R22 ;  /* 0x000000160f0f7221 */ /* 0x000fc80000000000 */
        /* <DEDUP_REMOVED lines=10> */
[----:B------:R-:W-:Y:S01]  /*0400*/  FADD R3, R5, R14 ;  /* 0x0000000e05037221 */ /* 0x000fe20000000000 */
[----:B------:R-:W-:Y:S06]  /*0410*/  BRA.U UP2, `(.L_x_9) ;  /* 0xfffffffd02647547 */ /* 0x000fec000b83ffff */
.L_x_8:
[----:B------:R-:W-:Y:S05]  /*0420*/  BRA.U !UP1, `(.L_x_7) ;  /* 0x0000000109d07547 */ /* 0x000fea000b800000 */
[----:B------:R-:W-:Y:S02]  /*0430*/  UISETP.GE.U32.AND UP1, UPT, UR8, 0x8, UPT ;  /* 0x000000080800788c */ /* 0x000fe4000bf26070 */
[----:B------:R-:W-:-:S04]  /*0440*/  ULOP3.LUT UR6, UR10, 0x7, URZ, 0xc0, !UPT ;  /* 0x000000070a067892 */ /* 0x000fc8000f8ec0ff */
[----:B------:R-:W-:-:S03]  /*0450*/  UISETP.NE.AND UP2, UPT, UR6, URZ, UPT ;  /* 0x000000ff0600728c */ /* 0x000fc6000bf45270 */
[----:B------:R-:W-:Y:S08]  /*0460*/  BRA.U !UP1, `(.L_x_10) ;  /* 0x0000000109507547 */ /* 0x000ff0000b800000 */
[----:B------:R-:W0:Y:S01]  /*0470*/  LDC.64 R6, c[0x0][0x390] ;  /* 0x0000e400ff067b82 */ /* 0x000e220000000a00 */
[----:B------:R-:W-:-:S05]  /*0480*/  IADD3 R5, PT, PT, R0, UR4, RZ ;  /* 0x0000000400057c10 */ /* 0x000fca000fffe0ff */
[----:B0-----:R-:W-:-:S05]  /*0490*/  IMAD.WIDE R6, R5, 0x4, R6 ;  /* 0x0000000405067825 */ /* 0x001fca00078e0206 */
[----:B------:R-:W2:Y:S04]  /*04a0*/  LDG.E R2, desc[UR12][R6.64] ;  /* 0x0000000c06027981 */ /* 0x000ea8000c1e1900 */
[----:B------:R-:W3:Y:S04]  /*04b0*/  LDG.E R5, desc[UR12][R6.64+0x4] ;  /* 0x0000040c06057981 */ /* 0x000ee8000c1e1900 */
[----:B------:R-:W4:Y:S04]  /*04c0*/  LDG.E R9, desc[UR12][R6.64+0x8] ;  /* 0x0000080c06097981 */ /* 0x000f28000c1e1900 */
[----:B------:R-:W5:Y:S04]  /*04d0*/  LDG.E R11, desc[UR12][R6.64+0xc] ;  /* 0x00000c0c060b7981 */ /* 0x000f68000c1e1900 */
[----:B------:R-:W5:Y:S04]  /*04e0*/  LDG.E R13, desc[UR12][R6.64+0x10] ;  /* 0x0000100c060d7981 */ /* 0x000f68000c1e1900 */
[----:B------:R-:W5:Y:S04]  /*04f0*/  LDG.E R15, desc[UR12][R6.64+0x14] ;  /* 0x0000140c060f7981 */ /* 0x000f68000c1e1900 */
[----:B------:R-:W5:Y:S04]  /*0500*/  LDG.E R17, desc[UR12][R6.64+0x18] ;  /* 0x0000180c06117981 */ /* 0x000f68000c1e1900 */
[----:B------:R-:W5:Y:S01]  /*0510*/  LDG.E R19, desc[UR12][R6.64+0x1c] ;  /* 0x00001c0c06137981 */ /* 0x000f62000c1e1900 */
[----:B------:R-:W-:Y:S01]  /*0520*/  UIADD3 UR4, UPT, UPT, UR4, 0x8, URZ ;  /* 0x0000000804047890 */ /* 0x000fe2000fffe0ff */
[----:B--2---:R-:W-:-:S04]  /*0530*/  FADD R2, R3, R2 ;  /* 0x0000000203027221 */ /* 0x004fc80000000000 */
[----:B---3--:R-:W-:-:S04]  /*0540*/  FADD R2, R2, R5 ;  /* 0x0000000502027221 */ /* 0x008fc80000000000 */
[----:B----4-:R-:W-:-:S04]  /*0550*/  FADD R2, R2, R9 ;  /* 0x0000000902027221 */ /* 0x010fc80000000000 */
[----:B-----5:R-:W-:-:S04]  /*0560*/  FADD R2, R2, R11 ;  /* 0x0000000b02027221 */ /* 0x020fc80000000000 */
[----:B------:R-:W-:-:S04]  /*0570*/  FADD R2, R2, R13 ;  /* 0x0000000d02027221 */ /* 0x000fc80000000000 */
[----:B------:R-:W-:-:S04]  /*0580*/  FADD R2, R2, R15 ;  /* 0x0000000f02027221 */ /* 0x000fc80000000000 */
[----:B------:R-:W-:-:S04]  /*0590*/  FADD R2, R2, R17 ;  /* 0x0000001102027221 */ /* 0x000fc80000000000 */
[----:B------:R-:W-:-:S07]  /*05a0*/  FADD R3, R2, R19 ;  /* 0x0000001302037221 */ /* 0x000fce0000000000 */
.L_x_10:
[----:B------:R-:W-:Y:S05]  /*05b0*/  BRA.U !UP2, `(.L_x_7) ;  /* 0x000000010a6c7547 */ /* 0x000fea000b800000 */
[----:B------:R-:W-:Y:S02]  /*05c0*/  UISETP.GE.U32.AND UP1, UPT, UR6, 0x4, UPT ;  /* 0x000000040600788c */ /* 0x000fe4000bf26070 */
[----:B------:R-:W-:-:S04]  /*05d0*/  ULOP3.LUT UR5, UR10, 0x3, URZ, 0xc0, !UPT ;  /* 0x000000030a057892 */ /* 0x000fc8000f8ec0ff */
[----:B------:R-:W-:-:S03]  /*05e0*/  UISETP.NE.AND UP2, UPT, UR5, URZ, UPT ;  /* 0x000000ff0500728c */ /* 0x000fc6000bf45270 */
[----:B------:R-:W-:Y:S08]  /*05f0*/  BRA.U !UP1, `(.L_x_11) ;  /* 0x0000000109307547 */ /* 0x000ff0000b800000 */
[----:B------:R-:W0:Y:S01]  /*0600*/  LDC.64 R6, c[0x0][0x390] ;  /* 0x0000e400ff067b82 */ /* 0x000e220000000a00 */
[----:B------:R-:W-:-:S04]  /*0610*/  VIADD R5, R0, UR4 ;  /* 0x0000000400057c36 */ /* 0x000fc80008000000 */
[----:B0-----:R-:W-:-:S05]  /*0620*/  IMAD.WIDE R6, R5, 0x4, R6 ;  /* 0x0000000405067825 */ /* 0x001fca00078e0206 */
[----:B------:R-:W2:Y:S04]  /*0630*/  LDG.E R2, desc[UR12][R6.64] ;  /* 0x0000000c06027981 */ /* 0x000ea8000c1e1900 */
[----:B------:R-:W3:Y:S04]  /*0640*/  LDG.E R5, desc[UR12][R6.64+0x4] ;  /* 0x0000040c06057981 */ /* 0x000ee8000c1e1900 */
[----:B------:R-:W4:Y:S04]  /*0650*/  LDG.E R9, desc[UR12][R6.64+0x8] ;  /* 0x0000080c06097981 */ /* 0x000f28000c1e1900 */
[----:B------:R-:W5:Y:S01]  /*0660*/  LDG.E R11, desc[UR12][R6.64+0xc] ;  /* 0x00000c0c060b7981 */ /* 0x000f62000c1e1900 */
[----:B------:R-:W-:Y:S01]  /*0670*/  UIADD3 UR4, UPT, UPT, UR4, 0x4, URZ ;  /* 0x0000000404047890 */ /* 0x000fe2000fffe0ff */
[----:B--2---:R-:W-:-:S04]  /*0680*/  FADD R2, R3, R2 ;  /* 0x0000000203027221 */ /* 0x004fc80000000000 */
[----:B---3--:R-:W-:-:S04]  /*0690*/  FADD R2, R2, R5 ;  /* 0x0000000502027221 */ /* 0x008fc80000000000 */
[----:B----4-:R-:W-:-:S04]  /*06a0*/  FADD R2, R2, R9 ;  /* 0x0000000902027221 */ /* 0x010fc80000000000 */
[----:B-----5:R-:W-:-:S07]  /*06b0*/  FADD R3, R2, R11 ;  /* 0x0000000b02037221 */ /* 0x020fce0000000000 */
.L_x_11:
[----:B------:R-:W-:Y:S05]  /*06c0*/  BRA.U !UP2, `(.L_x_7) ;  /* 0x000000010a287547 */ /* 0x000fea000b800000 */
[----:B------:R-:W0:Y:S01]  /*06d0*/  LDC.64 R8, c[0x0][0x390] ;  /* 0x0000e400ff087b82 */ /* 0x000e220000000a00 */
[----:B------:R-:W-:Y:S01]  /*06e0*/  IADD3 R5, PT, PT, R0, UR4, RZ ;  /* 0x0000000400057c10 */ /* 0x000fe2000fffe0ff */
[----:B------:R-:W-:-:S12]  /*06f0*/  UIADD3 UR5, UPT, UPT, -UR5, URZ, URZ ;  /* 0x000000ff05057290 */ /* 0x000fd8000fffe1ff */
.L_x_12:
[----:B0-----:R-:W-:-:S06]  /*0700*/  IMAD.WIDE R6, R5, 0x4, R8 ;  /* 0x0000000405067825 */ /* 0x001fcc00078e0208 */
[----:B------:R-:W2:Y:S01]  /*0710*/  LDG.E R6, desc[UR12][R6.64] ;  /* 0x0000000c06067981 */ /* 0x000ea2000c1e1900 */
[----:B------:R-:W-:Y:S01]  /*0720*/  UIADD3 UR5, UPT, UPT, UR5, 0x1, URZ ;  /* 0x0000000105057890 */ /* 0x000fe2000fffe0ff */
[----:B------:R-:W-:-:S03]  /*0730*/  IADD3 R5, PT, PT, R5, 0x1, RZ ;  /* 0x0000000105057810 */ /* 0x000fc60007ffe0ff */
[----:B------:R-:W-:Y:S01]  /*0740*/  UISETP.NE.AND UP1, UPT, UR5, URZ, UPT ;  /* 0x000000ff0500728c */ /* 0x000fe2000bf25270 */
[----:B--2---:R-:W-:-:S08]  /*0750*/  FADD R3, R6, R3 ;  /* 0x0000000306037221 */ /* 0x004fd00000000000 */
[----:B------:R-:W-:Y:S05]  /*0760*/  BRA.U UP1, `(.L_x_12) ;  /* 0xfffffffd01e47547 */ /* 0x000fea000b83ffff */
.L_x_7:
[----:B------:R-:W-:Y:S01]  /*0770*/  I2FP.F32.S32 R6, UR10 ;  /* 0x0000000a00067c45 */ /* 0x000fe20008201400 */
[----:B------:R-:W-:Y:S03]  /*0780*/  BSSY.RECONVERGENT B0, `(.L_x_13) ;  /* 0x000000b000007945 */ /* 0x000fe60003800200 */
[----:B------:R-:W0:Y:S08]  /*0790*/  MUFU.RCP R5, R6 ;  /* 0x0000000600057308 */ /* 0x000e300000001000 */
[----:B------:R-:W1:Y:S01]  /*07a0*/  FCHK P0, R3, R6 ;  /* 0x0000000603007302 */ /* 0x000e620000000000 */
[----:B0-----:R-:W-:-:S04]  /*07b0*/  FFMA R0, -R6, R5, 1 ;  /* 0x3f80000006007423 */ /* 0x001fc80000000105 */
[----:B------:R-:W-:-:S04]  /*07c0*/  FFMA R0, R5, R0, R5 ;  /* 0x0000000005007223 */ /* 0x000fc80000000005 */
[----:B------:R-:W-:-:S04]  /*07d0*/  FFMA R5, R0, R3, RZ ;  /* 0x0000000300057223 */ /* 0x000fc800000000ff */
[----:B------:R-:W-:-:S04]  /*07e0*/  FFMA R2, -R6, R5, R3 ;  /* 0x0000000506027223 */ /* 0x000fc80000000103 */
[----:B------:R-:W-:Y:S01]  /*07f0*/  FFMA R0, R0, R2, R5 ;  /* 0x0000000200007223 */ /* 0x000fe20000000005 */
[----:B-1----:R-:W-:Y:S06]  /*0800*/  @!P0 BRA `(.L_x_14) ;  /* 0x0000000000088947 */ /* 0x002fec0003800000 */
[----:B------:R-:W-:-:S07]  /*0810*/  MOV R2, 0x830 ;  /* 0x0000083000027802 */ /* 0x000fce0000000f00 */
[----:B------:R-:W-:Y:S05]  /*0820*/  CALL.REL.NOINC `($__internal_2_$__cuda_sm3x_div_rn_noftz_f32_slowpath) ;  /* 0x0000000c009c7944 */ /* 0x000fea0003c00000 */
.L_x_14:
[----:B------:R-:W-:Y:S05]  /*0830*/  BSYNC.RECONVERGENT B0 ;  /* 0x0000000000007941 */ /* 0x000fea0003800200 */
.L_x_13:
[----:B------:R-:W-:Y:S01]  /*0840*/  IMAD.MOV.U32 R5, RZ, RZ, RZ ;  /* 0x000000ffff057224 */ /* 0x000fe200078e00ff */
[----:B------:R-:W-:Y:S06]  /*0850*/  BRA.U !UP0, `(.L_x_15) ;  /* 0x0000000508e07547 */ /* 0x000fec000b800000 */
[----:B------:R-:W0:Y:S01]  /*0860*/  LDC R11, c[0x0][0x384] ;  /* 0x0000e100ff0b7b82 */ /* 0x000e220000000800 */
[----:B------:R-:W1:Y:S01]  /*0870*/  LDCU UR4, c[0x0][0x38c] ;  /* 0x00007180ff0477ac */ /* 0x000e620008000800 */
[----:B------:R-:W-:Y:S01]  /*0880*/  HFMA2 R5, -RZ, RZ, 0, 0 ;  /* 0x00000000ff057431 */ /* 0x000fe200000001ff */
[----:B------:R-:W-:Y:S01]  /*0890*/  MOV R8, RZ ;  /* 0x000000ff00087202 */ /* 0x000fe20000000f00 */
[C---:B-1----:R-:W-:Y:S01]  /*08a0*/  IMAD R9, R4.reuse, UR4, RZ ;  /* 0x0000000404097c24 */ /* 0x042fe2000f8e02ff */
[C---:B0-----:R-:W-:Y:S01]  /*08b0*/  ISETP.GE.U32.AND P0, PT, R11.reuse, 0x8, PT ;  /* 0x000000080b00780c */ /* 0x041fe20003f06070 */
[----:B------:R-:W-:Y:S01]  /*08c0*/  IMAD R13, R4, R11, RZ ;  /* 0x0000000b040d7224 */ /* 0x000fe200078e02ff */
[----:B------:R-:W-:-:S04]  /*08d0*/  LOP3.LUT R20, R11, 0x7, RZ, 0xc0, !PT ;  /* 0x000000070b147812 */ /* 0x000fc800078ec0ff */
[----:B------:R-:W-:-:S07]  /*08e0*/  ISETP.NE.AND P1, PT, R20, RZ, PT ;  /* 0x000000ff1400720c */ /* 0x000fce0003f25270 */
[----:B------:R-:W-:Y:S06]  /*08f0*/  @!P0 BRA `(.L_x_16) ;  /* 0x0000000000d48947 */ /* 0x000fec0003800000 */
[----:B------:R-:W0:Y:S01]  /*0900*/  LDCU.128 UR8, c[0x0][0x390] ;  /* 0x00007200ff0877ac */ /* 0x000e220008000c00 */
[----:B------:R-:W-:Y:S01]  /*0910*/  LOP3.LUT R8, R11, 0x7ffffff8, RZ, 0xc0, !PT ;  /* 0x7ffffff80b087812 */ /* 0x000fe200078ec0ff */
[----:B------:R-:W-:Y:S01]  /*0920*/  IMAD.MOV.U32 R5, RZ, RZ, RZ ;  /* 0x000000ffff057224 */ /* 0x000fe200078e00ff */
[----:B------:R-:W-:Y:S02]  /*0930*/  MOV R14, R9 ;  /* 0x00000009000e7202 */ /* 0x000fe40000000f00 */
[----:B------:R-:W-:Y:S01]  /*0940*/  MOV R10, R13 ;  /* 0x0000000d000a7202 */ /* 0x000fe20000000f00 */
[----:B------:R-:W-:Y:S01]  /*0950*/  IMAD.MOV R12, RZ, RZ, -R8 ;  /* 0x000000ffff0c7224 */ /* 0x000fe200078e0a08 */
[----:B0-----:R-:W-:Y:S02]  /*0960*/  UIADD3 UR6, UP0, UPT, UR8, 0x10, URZ ;  /* 0x0000001008067890 */ /* 0x001fe4000ff1e0ff */
[----:B------:R-:W-:Y:S02]  /*0970*/  UIADD3 UR4, UP1, UPT, UR10, 0x10, URZ ;  /* 0x000000100a047890 */ /* 0x000fe4000ff3e0ff */
[----:B------:R-:W-:-:S02]  /*0980*/  UIADD3.X UR7, UPT, UPT, URZ, UR9, URZ, UP0, !UPT ;  /* 0x00000009ff077290 */ /* 0x000fc400087fe4ff */
[----:B------:R-:W-:-:S12]  /*0990*/  UIADD3.X UR5, UPT, UPT, URZ, UR11, URZ, UP1, !UPT ;  /* 0x0000000bff057290 */ /* 0x000fd80008ffe4ff */
.L_x_17:
[----:B------:R-:W-:Y:S02]  /*09a0*/  MOV R2, UR6 ;  /* 0x0000000600027c02 */ /* 0x000fe40008000f00 */
[----:B------:R-:W-:-:S03]  /*09b0*/  MOV R3, UR7 ;  /* 0x0000000700037c02 */ /* 0x000fc60008000f00 */
[----:B------:R-:W-:-:S05]  /*09c0*/  IMAD.WIDE R2, R10, 0x4, R2 ;  /* 0x000000040a027825 */ /* 0x000fca00078e0202 */
[----:B-1----:R-:W2:Y:S01]  /*09d0*/  LDG.E R15, desc[UR12][R2.64+-0x10] ;  /* 0xfffff00c020f7981 */ /* 0x002ea2000c1e1900 */
[----:B------:R-:W-:Y:S01]  /*09e0*/  MOV R7, UR5 ;  /* 0x0000000500077c02 */ /* 0x000fe20008000f00 */
[----:B------:R-:W-:-:S04]  /*09f0*/  IMAD.U32 R6, RZ, RZ, UR4 ;  /* 0x00000004ff067e24 */ /* 0x000fc8000f8e00ff */
[----:B------:R-:W-:-:S04]  /*0a00*/  IMAD.WIDE R6, R14, 0x4, R6 ;  /* 0x000000040e067825 */ /* 0x000fc800078e0206 */
[----:B--2---:R-:W-:-:S05]  /*0a10*/  FADD R16, R15, -R0 ;  /* 0x800000000f107221 */ /* 0x004fca0000000000 */
[----:B------:R-:W-:Y:S04]  /*0a20*/  STG.E desc[UR12][R6.64+-0x10], R16 ;  /* 0xfffff01006007986 */ /* 0x000fe8000c10190c */
[----:B------:R-:W2:Y:S02]  /*0a30*/  LDG.E R15, desc[UR12][R2.64+-0xc] ;  /* 0xfffff40c020f7981 */ /* 0x000ea4000c1e1900 */
[----:B--2---:R-:W-:-:S05]  /*0a40*/  FADD R18, R15, -R0 ;  /* 0x800000000f127221 */ /* 0x004fca0000000000 */
[----:B------:R-:W-:Y:S04]  /*0a50*/  STG.E desc[UR12][R6.64+-0xc], R18 ;  /* 0xfffff41206007986 */ /* 0x000fe8000c10190c */
[----:B------:R-:W2:Y:S02]  /*0a60*/  LDG.E R15, desc[UR12][R2.64+-0x8] ;  /* 0xfffff80c020f7981 */ /* 0x000ea4000c1e1900 */
[----:B--2---:R-:W-:-:S05]  /*0a70*/  FADD R22, R15, -R0 ;  /* 0x800000000f167221 */ /* 0x004fca0000000000 */
[----:B------:R0:W-:Y:S04]  /*0a80*/  STG.E desc[UR12][R6.64+-0x8], R22 ;  /* 0xfffff81606007986 */ /* 0x0001e8000c10190c */
        /* <DEDUP_REMOVED lines=12> */
[----:B------:R-:W2:Y:S01]  /*0b50*/  LDG.E R23, desc[UR12][R2.64+0xc] ;  /* 0x00000c0c02177981 */ /* 0x000ea2000c1e1900 */
[----:B------:R-:W-:Y:S01]  /*0b60*/  FFMA R5, R16, R16, R5 ;  /* 0x0000001010057223 */ /* 0x000fe20000000005 */
[----:B------:R-:W-:Y:S01]  /*0b70*/  IADD3 R12, PT, PT, R12, 0x8, RZ ;  /* 0x000000080c0c7810 */ /* 0x000fe20007ffe0ff */
[----:B------:R-:W-:Y:S01]  /*0b80*/  VIADD R10, R10, 0x8 ;  /* 0x000000080a0a7836 */ /* 0x000fe20000000000 */
[----:B------:R-:W-:Y:S01]  /*0b90*/  IADD3 R14, PT, PT, R14, 0x8, RZ ;  /* 0x000000080e0e7810 */ /* 0x000fe20007ffe0ff */
[----:B------:R-:W-:Y:S01]  /*0ba0*/  FFMA R5, R18, R18, R5 ;  /* 0x0000001212057223 */ /* 0x000fe20000000005 */
[----:B------:R-:W-:-:S03]  /*0bb0*/  ISETP.NE.AND P0, PT, R12, RZ, PT ;  /* 0x000000ff0c00720c */ /* 0x000fc60003f05270 */
[----:B0-----:R-:W-:-:S04]  /*0bc0*/  FFMA R22, R22, R22, R5 ;  /* 0x0000001616167223 */ /* 0x001fc80000000005 */
[----:B------:R-:W-:-:S04]  /*0bd0*/  FFMA R22, R21, R21, R22 ;  /* 0x0000001515167223 */ /* 0x000fc80000000016 */
[----:B------:R-:W-:-:S04]  /*0be0*/  FFMA R22, R19, R19, R22 ;  /* 0x0000001313167223 */ /* 0x000fc80000000016 */
[----:B------:R-:W-:-:S04]  /*0bf0*/  FFMA R22, R17, R17, R22 ;  /* 0x0000001111167223 */ /* 0x000fc80000000016 */
[----:B------:R-:W-:Y:S01]  /*0c00*/  FFMA R22, R15, R15, R22 ;  /* 0x0000000f0f167223 */ /* 0x000fe20000000016 */
[----:B--2---:R-:W-:-:S04]  /*0c10*/  FADD R23, R23, -R0 ;  /* 0x8000000017177221 */ /* 0x004fc80000000000 */
[----:B------:R-:W-:Y:S01]  /*0c20*/  FFMA R5, R23, R23, R22 ;  /* 0x0000001717057223 */ /* 0x000fe20000000016 */
[----:B------:R1:W-:Y:S01]  /*0c30*/  STG.E desc[UR12][R6.64+0xc], R23 ;  /* 0x00000c1706007986 */ /* 0x0003e2000c10190c */
[----:B------:R-:W-:Y:S05]  /*0c40*/  @P0 BRA `(.L_x_17) ;  /* 0xfffffffc00540947 */ /* 0x000fea000383ffff */
.L_x_16:
[----:B------:R-:W-:Y:S05]  /*0c50*/  @!P1 BRA `(.L_x_15) ;  /* 0x0000000000e09947 */ /* 0x000fea0003800000 */
[----:B------:R-:W-:Y:S02]  /*0c60*/  ISETP.GE.U32.AND P0, PT, R20, 0x4, PT ;  /* 0x000000041400780c */ /* 0x000fe40003f06070 */
[----:B------:R-:W-:-:S04]  /*0c70*/  LOP3.LUT R16, R11, 0x3, RZ, 0xc0, !PT ;  /* 0x000000030b107812 */ /* 0x000fc800078ec0ff */
[----:B------:R-:W-:-:S07]  /*0c80*/  ISETP.NE.AND P1, PT, R16, RZ, PT ;  /* 0x000000ff1000720c */ /* 0x000fce0003f25270 */
[----:B------:R-:W-:Y:S06]  /*0c90*/  @!P0 BRA `(.L_x_18) ;  /* 0x00000000005c8947 */ /* 0x000fec0003800000 */
[----:B------:R-:W0:Y:S01]  /*0ca0*/  LDC.64 R2, c[0x0][0x390] ;  /* 0x0000e400ff027b82 */ /* 0x000e220000000a00 */
[----:B-1----:R-:W-:-:S05]  /*0cb0*/  IADD3 R7, PT, PT, R13, R8, RZ ;  /* 0x000000080d077210 */ /* 0x002fca0007ffe0ff */
[----:B0-----:R-:W-:Y:S02]  /*0cc0*/  IMAD.WIDE R2, R7, 0x4, R2 ;  /* 0x0000000407027825 */ /* 0x001fe400078e0202 */
[----:B------:R-:W0:Y:S03]  /*0cd0*/  LDC.64 R6, c[0x0][0x398] ;  /* 0x0000e600ff067b82 */ /* 0x000e260000000a00 */
[----:B------:R-:W2:Y:S01]  /*0ce0*/  LDG.E R15, desc[UR12][R2.64] ;  /* 0x0000000c020f7981 */ /* 0x000ea2000c1e1900 */
[----:B------:R-:W-:-:S04]  /*0cf0*/  IMAD.IADD R17, R9, 0x1, R8 ;  /* 0x0000000109117824 */ /* 0x000fc800078e0208 */
[----:B0-----:R-:W-:-:S04]  /*0d00*/  IMAD.WIDE R6, R17, 0x4, R6 ;  /* 0x0000000411067825 */ /* 0x001fc800078e0206 */
        /* <DEDUP_REMOVED lines=10> */
[----:B------:R-:W-:-:S03]  /*0db0*/  IADD3 R8, PT, PT, R8, 0x4, RZ ;  /* 0x0000000408087810 */ /* 0x000fc60007ffe0ff */
[----:B------:R-:W-:-:S04]  /*0dc0*/  FFMA R5, R12, R12, R5 ;  /* 0x0000000c0c057223 */ /* 0x000fc80000000005 */
[----:B------:R-:W-:Y:S01]  /*0dd0*/  FFMA R5, R14, R14, R5 ;  /* 0x0000000e0e057223 */ /* 0x000fe20000000005 */
[----:B--2---:R-:W-:-:S04]  /*0de0*/  FADD R18, R15, -R0 ;  /* 0x800000000f127221 */ /* 0x004fc80000000000 */
[----:B------:R-:W-:Y:S01]  /*0df0*/  FFMA R5, R18, R18, R5 ;  /* 0x0000001212057223 */ /* 0x000fe20000000005 */
[----:B------:R0:W-:Y:S06]  /*0e00*/  STG.E desc[UR12][R6.64+0xc], R18 ;  /* 0x00000c1206007986 */ /* 0x0001ec000c10190c */
.L_x_18:
[----:B------:R-:W-:Y:S05]  /*0e10*/  @!P1 BRA `(.L_x_15) ;  /* 0x0000000000709947 */ /* 0x000fea0003800000 */
[----:B------:R-:W0:Y:S01]  /*0e20*/  LDC.64 R2, c[0x0][0x390] ;  /* 0x0000e400ff027b82 */ /* 0x000e220000000a00 */
[----:B------:R-:W-:-:S13]  /*0e30*/  ISETP.NE.AND P0, PT, R16, 0x1, PT ;  /* 0x000000011000780c */ /* 0x000fda0003f05270 */
[----:B-1----:R-:W-:-:S05]  /*0e40*/  @P0 IADD3 R15, PT, PT, R13, R8, RZ ;  /* 0x000000080d0f0210 */ /* 0x002fca0007ffe0ff */
[----:B0-----:R-:W-:Y:S02]  /*0e50*/  @P0 IMAD.WIDE R14, R15, 0x4, R2 ;  /* 0x000000040f0e0825 */ /* 0x001fe400078e0202 */
[----:B------:R-:W0:Y:S03]  /*0e60*/  LDC.64 R2, c[0x0][0x398] ;  /* 0x0000e600ff027b82 */ /* 0x000e260000000a00 */
[----:B------:R-:W2:Y:S01]  /*0e70*/  @P0 LDG.E R7, desc[UR12][R14.64] ;  /* 0x0000000c0e070981 */ /* 0x000ea2000c1e1900 */
[----:B------:R-:W-:-:S04]  /*0e80*/  @P0 IMAD.IADD R17, R9, 0x1, R8 ;  /* 0x0000000109110824 */ /* 0x000fc800078e0208 */
[----:B0-----:R-:W-:-:S04]  /*0e90*/  @P0 IMAD.WIDE R2, R17, 0x4, R2 ;  /* 0x0000000411020825 */ /* 0x001fc800078e0202 */
[----:B--2---:R-:W-:Y:S02]  /*0ea0*/  @P0 FADD R12, R7, -R0 ;  /* 0x80000000070c0221 */ /* 0x004fe40000000000 */
[----:B------:R-:W0:Y:S03]  /*0eb0*/  LDC.64 R6, c[0x0][0x390] ;  /* 0x0000e400ff067b82 */ /* 0x000e260000000a00 */
[----:B------:R1:W-:Y:S04]  /*0ec0*/  @P0 STG.E desc[UR12][R2.64], R12 ;  /* 0x0000000c02000986 */ /* 0x0003e8000c10190c */
[----:B------:R-:W2:Y:S01]  /*0ed0*/  @P0 LDG.E R17, desc[UR12][R14.64+0x4] ;  /* 0x0000040c0e110981 */ /* 0x000ea2000c1e1900 */
[----:B------:R-:W-:-:S02]  /*0ee0*/  LOP3.LUT R11, R11, 0x1, RZ, 0xc0, !PT ;  /* 0x000000010b0b7812 */ /* 0x000fc400078ec0ff */
[----:B------:R-:W-:Y:S02]  /*0ef0*/  @P0 IADD3 R8, PT, PT, R8, 0x2, RZ ;  /* 0x0000000208080810 */ /* 0x000fe40007ffe0ff */
[----:B------:R-:W-:Y:S02]  /*0f00*/  ISETP.NE.U32.AND P1, PT, R11, 0x1, PT ;  /* 0x000000010b00780c */ /* 0x000fe40003f25070 */
[----:B------:R-:W3:Y:S11]  /*0f10*/  LDC.64 R10, c[0x0][0x398] ;  /* 0x0000e600ff0a7b82 */ /* 0x000ef60000000a00 */
[----:B------:R-:W-:-:S05]  /*0f20*/  @!P1 IADD3 R13, PT, PT, R13, R8, RZ ;  /* 0x000000080d0d9210 */ /* 0x000fca0007ffe0ff */
[----:B0-----:R-:W-:-:S04]  /*0f30*/  @!P1 IMAD.WIDE R6, R13, 0x4, R6 ;  /* 0x000000040d069825 */ /* 0x001fc800078e0206 */
[----:B--2---:R-:W-:-:S05]  /*0f40*/  @P0 FADD R17, R17, -R0 ;  /* 0x8000000011110221 */ /* 0x004fca0000000000 */
[----:B------:R2:W-:Y:S04]  /*0f50*/  @P0 STG.E desc[UR12][R2.64+0x4], R17 ;  /* 0x0000041102000986 */ /* 0x0005e8000c10190c */
[----:B------:R-:W4:Y:S01]  /*0f60*/  @!P1 LDG.E R7, desc[UR12][R6.64] ;  /* 0x0000000c06079981 */ /* 0x000f22000c1e1900 */
[----:B------:R-:W-:Y:S02]  /*0f70*/  @!P1 IMAD.IADD R9, R9, 0x1, R8 ;  /* 0x0000000109099824 */ /* 0x000fe400078e0208 */
[----:B-1----:R-:W-:Y:S02]  /*0f80*/  @P0 FFMA R12, R12, R12, R5 ;  /* 0x0000000c0c0c0223 */ /* 0x002fe40000000005 */
[----:B---3--:R-:W-:-:S04]  /*0f90*/  @!P1 IMAD.WIDE R8, R9, 0x4, R10 ;  /* 0x0000000409089825 */ /* 0x008fc800078e020a */
[----:B------:R-:W-:Y:S01]  /*0fa0*/  @P0 FFMA R5, R17, R17, R12 ;  /* 0x0000001111050223 */ /* 0x000fe2000000000c */
[----:B----4-:R-:W-:-:S04]  /*0fb0*/  @!P1 FADD R0, R7, -R0 ;  /* 0x8000000007009221 */ /* 0x010fc80000000000 */
[----:B------:R-:W-:Y:S01]  /*0fc0*/  @!P1 FFMA R5, R0, R0, R5 ;  /* 0x0000000000059223 */ /* 0x000fe20000000005 */
[----:B------:R2:W-:Y:S06]  /*0fd0*/  @!P1 STG.E desc[UR12][R8.64], R0 ;  /* 0x0000000008009986 */ /* 0x0005ec000c10190c */
.L_x_15:
[----:B--2---:R-:W-:Y:S01]  /*0fe0*/  IADD3 R2, PT, PT, R5, -0xd000000, RZ ;  /* 0xf300000005027810 */ /* 0x004fe20007ffe0ff */
[----:B------:R2:W3:Y:S01]  /*0ff0*/  MUFU.RSQ R0, R5 ;  /* 0x0000000500007308 */ /* 0x0004e20000001400 */
[----:B------:R-:W-:Y:S02]  /*1000*/  BSSY.RECONVERGENT B0, `(.L_x_19) ;  /* 0x000000c000007945 */ /* 0x000fe40003800200 */
[----:B------:R-:W-:-:S13]  /*1010*/  ISETP.GT.U32.AND P0, PT, R2, 0x727fffff, PT ;  /* 0x727fffff0200780c */ /* 0x000fda0003f04070 */
[----:B--2---:R-:W-:Y:S05]  /*1020*/  @!P0 BRA `(.L_x_20) ;  /* 0x0000000000148947 */ /* 0x004fea0003800000 */
[----:B---3--:R-:W-:Y:S02]  /*1030*/  MOV R0, R5 ;  /* 0x0000000500007202 */ /* 0x008fe40000000f00 */
[----:B------:R-:W-:-:S07]  /*1040*/  MOV R8, 0x1060 ;  /* 0x0000106000087802 */ /* 0x000fce0000000f00 */
[----:B01----:R-:W-:Y:S05]  /*1050*/  CALL.REL.NOINC `($__internal_1_$__cuda_sm20_sqrt_rn_f32_slowpath) ;  /* 0x0000000400347944 */ /* 0x003fea0003c00000 */
[----:B------:R-:W-:Y:S01]  /*1060*/  IMAD.MOV.U32 R2, RZ, RZ, R0 ;  /* 0x000000ffff027224 */ /* 0x000fe200078e0000 */
[----:B------:R-:W-:Y:S06]  /*1070*/  BRA `(.L_x_21) ;  /* 0x0000000000107947 */ /* 0x000fec0003800000 */
.L_x_20:
[C---:B---3--:R-:W-:Y:S01]  /*1080*/  FMUL.FTZ R2, R0.reuse, R5 ;  /* 0x0000000500027220 */ /* 0x048fe20000410000 */
[----:B------:R-:W-:-:S03]  /*1090*/  FMUL.FTZ R0, R0, 0.5 ;  /* 0x3f00000000007820 */ /* 0x000fc60000410000 */
[----:B------:R-:W-:-:S04]  /*10a0*/  FFMA R5, -R2, R2, R5 ;  /* 0x0000000202057223 */ /* 0x000fc80000000105 */
[----:B------:R-:W-:-:S07]  /*10b0*/  FFMA R2, R5, R0, R2 ;  /* 0x0000000005027223 */ /* 0x000fce0000000002 */
.L_x_21:
[----:B------:R-:W-:Y:S05]  /*10c0*/  BSYNC.RECONVERGENT B0 ;  /* 0x0000000000007941 */ /* 0x000fea0003800200 */
.L_x_19:
[----:B------:R-:W-:Y:S01]  /*10d0*/  IADD3 R0, PT, PT, R2, 0x1800000, RZ ;  /* 0x0180000002007810 */ /* 0x000fe20007ffe0ff */
[----:B------:R-:W-:Y:S03]  /*10e0*/  BSSY.RECONVERGENT B0, `(.L_x_22) ;  /* 0x000000c000007945 */ /* 0x000fe60003800200 */
[----:B------:R-:W-:-:S04]  /*10f0*/  LOP3.LUT R0, R0, 0x7f800000, RZ, 0xc0, !PT ;  /* 0x7f80000000007812 */ /* 0x000fc800078ec0ff */
[----:B------:R-:W-:-:S13]  /*1100*/  ISETP.GT.U32.AND P0, PT, R0, 0x1ffffff, PT ;  /* 0x01ffffff0000780c */ /* 0x000fda0003f04070 */
[----:B------:R-:W-:Y:S05]  /*1110*/  @P0 BRA `(.L_x_23) ;  /* 0x0000000000100947 */ /* 0x000fea0003800000 */
[----:B01----:R-:W-:-:S07]  /*1120*/  MOV R6, 0x1140 ;  /* 0x0000114000067802 */ /* 0x003fce0000000f00 */
[----:B------:R-:W-:Y:S05]  /*1130*/  CALL.REL.NOINC `($__internal_0_$__cuda_sm20_rcp_rn_f32_slowpath) ;  /* 0x00000000002c7944 */ /* 0x000fea0003c00000 */
[----:B------:R-:W-:Y:S01]  /*1140*/  MOV R7, R3 ;  /* 0x0000000300077202 */ /* 0x000fe20000000f00 */
[----:B------:R-:W-:Y:S06]  /*1150*/  BRA `(.L_x_24) ;  /* 0x0000000000107947 */ /* 0x000fec0003800000 */
.L_x_23:
[----:B01----:R-:W0:Y:S02]  /*1160*/  MUFU.RCP R7, R2 ;  /* 0x0000000200077308 */ /* 0x003e240000001000 */
[----:B0-----:R-:W-:-:S04]  /*1170*/  FFMA R0, R7, R2, -1 ;  /* 0xbf80000007007423 */ /* 0x001fc80000000002 */
[----:B------:R-:W-:-:S04]  /*1180*/  FADD.FTZ R0, -R0, -RZ ;  /* 0x800000ff00007221 */ /* 0x000fc80000010100 */
[----:B------:R-:W-:-:S07]  /*1190*/  FFMA R7, R7, R0, R7 ;  /* 0x0000000007077223 */ /* 0x000fce0000000007 */
.L_x_24:
[----:B------:R-:W-:Y:S05]  /*11a0*/  BSYNC.RECONVERGENT B0 ;  /* 0x0000000000007941 */ /* 0x000fea0003800200 */
.L_x_22:
[----:B------:R-:W0:Y:S02]  /*11b0*/  LDC.64 R2, c[0x0][0x3a0] ;  /* 0x0000e800ff027b82 */ /* 0x000e240000000a00 */
[----:B0-----:R-:W-:-:S05]  /*11c0*/  IMAD.WIDE R4, R4, 0x4, R2 ;  /* 0x0000000404047825 */ /* 0x001fca00078e0202 */
[----:B------:R-:W-:Y:S01]  /*11d0*/  STG.E desc[UR12][R4.64], R7 ;  /* 0x0000000704007986 */ /* 0x000fe2000c10190c */
[----:B------:R-:W-:Y:S05]  /*11e0*/  EXIT ;  /* 0x000000000000794d */ /* 0x000fea0003800000 */
        .weak           $__internal_0_$__cuda_sm20_rcp_rn_f32_slowpath
        .type           $__internal_0_$__cuda_sm20_rcp_rn_f32_slowpath,@function
        .size           $__internal_0_$__cuda_sm20_rcp_rn_f32_slowpath,($__internal_1_$__cuda_sm20_sqrt_rn_f32_slowpath - $__internal_0_$__cuda_sm20_rcp_rn_f32_slowpath)
$__internal_0_$__cuda_sm20_rcp_rn_f32_slowpath:
[----:B------:R-:W-:Y:S01]  /*11f0*/  IMAD.SHL.U32 R0, R2, 0x2, RZ ;  /* 0x0000000202007824 */ /* 0x000fe200078e00ff */
[----:B------:R-:W-:Y:S04]  /*1200*/  BSSY.RECONVERGENT B1, `(.L_x_25) ;  /* 0x0000030000017945 */ /* 0x000fe80003800200 */
[----:B------:R-:W-:-:S04]  /*1210*/  SHF.R.U32.HI R7, RZ, 0x18, R0 ;  /* 0x00000018ff077819 */ /* 0x000fc80000011600 */
[----:B------:R-:W-:-:S13]  /*1220*/  ISETP.NE.U32.AND P0, PT, R7, RZ, PT ;  /* 0x000000ff0700720c */ /* 0x000fda0003f05070 */
[----:B------:R-:W-:Y:S05]  /*1230*/  @P0 BRA `(.L_x_26) ;  /* 0x0000000000280947 */ /* 0x000fea0003800000 */
[----:B------:R-:W-:-:S04]  /*1240*/  SHF.L.U32 R0, R2, 0x1, RZ ;  /* 0x0000000102007819 */ /* 0x000fc800000006ff */
[----:B------:R-:W-:-:S13]  /*1250*/  ISETP.NE.AND P0, PT, R0, RZ, PT ;  /* 0x000000ff0000720c */ /* 0x000fda0003f05270 */
[----:B------:R-:W-:Y:S01]  /*1260*/  @P0 FFMA R5, R2, 1.84467440737095516160e+19, RZ ;  /* 0x5f80000002050823 */ /* 0x000fe200000000ff */
[----:B------:R-:W-:Y:S08]  /*1270*/  @!P0 MUFU.RCP R3, R2 ;  /* 0x0000000200038308 */ /* 0x000ff00000001000 */
[----:B------:R-:W0:Y:S02]  /*1280*/  @P0 MUFU.RCP R0, R5 ;  /* 0x0000000500000308 */ /* 0x000e240000001000 */
[----:B0-----:R-:W-:-:S04]  /*1290*/  @P0 FFMA R7, R5, R0, -1 ;  /* 0xbf80000005070423 */ /* 0x001fc80000000000 */
[----:B------:R-:W-:-:S04]  /*12a0*/  @P0 FADD.FTZ R7, -R7, -RZ ;  /* 0x800000ff07070221 */ /* 0x000fc80000010100 */
[----:B------:R-:W-:-:S04]  /*12b0*/  @P0 FFMA R0, R0, R7, R0 ;  /* 0x0000000700000223 */ /* 0x000fc80000000000 */
[----:B------:R-:W-:Y:S01]  /*12c0*/  @P0 FFMA R3, R0, 1.84467440737095516160e+19, RZ ;  /* 0x5f80000000030823 */ /* 0x000fe200000000ff */
[----:B------:R-:W-:Y:S06]  /*12d0*/  BRA `(.L_x_27) ;  /* 0x0000000000887947 */ /* 0x000fec0003800000 */
.L_x_26:
[----:B------:R-:W-:-:S04]  /*12e0*/  IADD3 R9, PT, PT, R7, -0xfd, RZ ;  /* 0xffffff0307097810 */ /* 0x000fc80007ffe0ff */
[----:B------:R-:W-:-:S13]  /*12f0*/  ISETP.GT.U32.AND P0, PT, R9, 0x1, PT ;  /* 0x000000010900780c */ /* 0x000fda0003f04070 */
[----:B------:R-:W-:Y:S05]  /*1300*/  @P0 BRA `(.L_x_28) ;  /* 0x0000000000780947 */ /* 0x000fea0003800000 */
[----:B------:R-:W-:Y:S01]  /*1310*/  LOP3.LUT R0, R2, 0x7fffff, RZ, 0xc0, !PT ;  /* 0x007fffff02007812 */ /* 0x000fe200078ec0ff */
[----:B------:R-:W-:-:S03]  /*1320*/  IMAD.MOV.U32 R10, RZ, RZ, 0x3 ;  /* 0x00000003ff0a7424 */ /* 0x000fc600078e00ff */
[----:B------:R-:W-:Y:S02]  /*1330*/  LOP3.LUT R0, R0, 0x3f800000, RZ, 0xfc, !PT ;  /* 0x3f80000000007812 */ /* 0x000fe400078efcff */
[----:B------:R-:W-:Y:S02]  /*1340*/  SHF.L.U32 R10, R10, R9, RZ ;  /* 0x000000090a0a7219 */ /* 0x000fe400000006ff */
[----:B------:R-:W0:Y:S02]  /*1350*/  MUFU.RCP R3, R0 ;  /* 0x0000000000037308 */ /* 0x000e240000001000 */
[----:B0-----:R-:W-:-:S04]  /*1360*/  FFMA R5, R0, R3, -1 ;  /* 0xbf80000000057423 */ /* 0x001fc80000000003 */
[----:B------:R-:W-:-:S04]  /*1370*/  FADD.FTZ R8, -R5, -RZ ;  /* 0x800000ff05087221 */ /* 0x000fc80000010100 */
[CCC-:B------:R-:W-:Y:S01]  /*1380*/  FFMA.RM R5, R3.reuse, R8.reuse, R3.reuse ;  /* 0x0000000803057223 */ /* 0x1c0fe20000004003 */
[----:B------:R-:W-:-:S04]  /*1390*/  FFMA.RP R8, R3, R8, R3 ;  /* 0x0000000803087223 */ /* 0x000fc80000008003 */
[C---:B------:R-:W-:Y:S02]  /*13a0*/  LOP3.LUT R3, R5.reuse, 0x7fffff, RZ, 0xc0, !PT ;  /* 0x007fffff05037812 */ /* 0x040fe400078ec0ff */
[----:B------:R-:W-:Y:S02]  /*13b0*/  FSETP.NEU.FTZ.AND P0, PT, R5, R8, PT ;  /* 0x000000080500720b */ /* 0x000fe40003f1d000 */
[----:B------:R-:W-:Y:S02]  /*13c0*/  LOP3.LUT R3, R3, 0x800000, RZ, 0xfc, !PT ;  /* 0x0080000003037812 */ /* 0x000fe400078efcff */
[----:B------:R-:W-:Y:S02]  /*13d0*/  SEL R5, RZ, 0xffffffff, !P0 ;  /* 0xffffffffff057807 */ /* 0x000fe40004000000 */
[----:B------:R-:W-:Y:S02]  /*13e0*/  LOP3.LUT R10, R10, R3, RZ, 0xc0, !PT ;  /* 0x000000030a0a7212 */ /* 0x000fe400078ec0ff */
[----:B------:R-:W-:-:S02]  /*13f0*/  IADD3 R0, PT, PT, -R5, RZ, RZ ;  /* 0x000000ff05007210 */ /* 0x000fc40007ffe1ff */
[-C--:B------:R-:W-:Y:S02]  /*1400*/  SHF.R.U32.HI R10, RZ, R9.reuse, R10 ;  /* 0x00000009ff0a7219 */ /* 0x080fe4000001160a */
[----:B------:R-:W-:Y:S02]  /*1410*/  LOP3.LUT P1, RZ, R0, R9, R3, 0xf8, !PT ;  /* 0x0000000900ff7212 */ /* 0x000fe4000782f803 */
[C---:B------:R-:W-:Y:S02]  /*1420*/  LOP3.LUT P0, RZ, R10.reuse, 0x1, RZ, 0xc0, !PT ;  /* 0x000000010aff7812 */ /* 0x040fe4000780c0ff */
[----:B------:R-:W-:-:S04]  /*1430*/  LOP3.LUT P2, RZ, R10, 0x2, RZ, 0xc0, !PT ;  /* 0x000000020aff7812 */ /* 0x000fc8000784c0ff */
[----:B------:R-:W-:Y:S02]  /*1440*/  PLOP3.LUT P0, PT, P0, P1, P2, 0xe0, 0x0 ;  /* 0x000000000000781c */ /* 0x000fe40000703c20 */
[----:B------:R-:W-:Y:S02]  /*1450*/  LOP3.LUT P1, RZ, R2, 0x7fffff, RZ, 0xc0, !PT ;  /* 0x007fffff02ff7812 */ /* 0x000fe4000782c0ff */
[----:B------:R-:W-:-:S04]  /*1460*/  SEL R0, RZ, 0x1, !P0 ;  /* 0x00000001ff007807 */ /* 0x000fc80004000000 */
[----:B------:R-:W-:-:S04]  /*1470*/  IADD3 R0, PT, PT, -R0, RZ, RZ ;  /* 0x000000ff00007210 */ /* 0x000fc80007ffe1ff */
[----:B------:R-:W-:Y:S01]  /*1480*/  ISETP.GE.AND P0, PT, R0, RZ, PT ;  /* 0x000000ff0000720c */ /* 0x000fe20003f06270 */
[----:B------:R-:W-:-:S05]  /*1490*/  VIADD R0, R7, 0xffffff04 ;  /* 0xffffff0407007836 */ /* 0x000fca0000000000 */
[----:B------:R-:W-:-:S07]  /*14a0*/  SHF.R.U32.HI R3, RZ, R0, R3 ;  /* 0x00000000ff037219 */ /* 0x000fce0000011603 */
[----:B------:R-:W-:-:S04]  /*14b0*/  @!P0 IADD3 R3, PT, PT, R3, 0x1, RZ ;  /* 0x0000000103038810 */ /* 0x000fc80007ffe0ff */
[----:B------:R-:W-:-:S04]  /*14c0*/  @!P1 SHF.L.U32 R3, R3, 0x1, RZ ;  /* 0x0000000103039819 */ /* 0x000fc800000006ff */
[----:B------:R-:W-:Y:S01]  /*14d0*/  LOP3.LUT R3, R3, 0x80000000, R2, 0xf8, !PT ;  /* 0x8000000003037812 */ /* 0x000fe200078ef802 */
[----:B------:R-:W-:Y:S06]  /*14e0*/  BRA `(.L_x_27) ;  /* 0x0000000000047947 */ /* 0x000fec0003800000 */
.L_x_28:
[----:B------:R0:W1:Y:S02]  /*14f0*/  MUFU.RCP R3, R2 ;  /* 0x0000000200037308 */ /* 0x0000640000001000 */
.L_x_27:
[----:B------:R-:W-:Y:S05]  /*1500*/  BSYNC.RECONVERGENT B1 ;  /* 0x0000000000017941 */ /* 0x000fea0003800200 */
.L_x_25:
[----:B------:R-:W-:-:S04]  /*1510*/  IMAD.MOV.U32 R7, RZ, RZ, 0x0 ;  /* 0x00000000ff077424 */ /* 0x000fc800078e00ff */
[----:B01----:R-:W-:Y:S05]  /*1520*/  RET.REL.NODEC R6 `(_Z27compute_means_and_normalizeiiiiPKfPfS1_) ;  /* 0xffffffe806b47950 */ /* 0x003fea0003c3ffff */
        .weak           $__internal_1_$__cuda_sm20_sqrt_rn_f32_slowpath
        .type           $__internal_1_$__cuda_sm20_sqrt_rn_f32_slowpath,@function
        .size           $__internal_1_$__cuda_sm20_sqrt_rn_f32_slowpath,($__internal_2_$__cuda_sm3x_div_rn_noftz_f32_slowpath - $__internal_1_$__cuda_sm20_sqrt_rn_f32_slowpath)
$__internal_1_$__cuda_sm20_sqrt_rn_f32_slowpath:
[----:B------:R-:W-:-:S13]  /*1530*/  LOP3.LUT P0, RZ, R0, 0x7fffffff, RZ, 0xc0, !PT ;  /* 0x7fffffff00ff7812 */ /* 0x000fda000780c0ff */
[----:B------:R-:W-:Y:S01]  /*1540*/  @!P0 MOV R2, R0 ;  /* 0x0000000000028202 */ /* 0x000fe20000000f00 */
[----:B------:R-:W-:Y:S06]  /*1550*/  @!P0 BRA `(.L_x_29) ;  /* 0x0000000000408947 */ /* 0x000fec0003800000 */
[----:B------:R-:W-:-:S13]  /*1560*/  FSETP.GEU.FTZ.AND P0, PT, R0, RZ, PT ;  /* 0x000000ff0000720b */ /* 0x000fda0003f1e000 */
[----:B------:R-:W-:Y:S01]  /*1570*/  @!P0 MOV R2, 0x7fffffff ;  /* 0x7fffffff00028802 */ /* 0x000fe20000000f00 */
[----:B------:R-:W-:Y:S06]  /*1580*/  @!P0 BRA `(.L_x_29) ;  /* 0x0000000000348947 */ /* 0x000fec0003800000 */
[----:B------:R-:W-:-:S13]  /*1590*/  FSETP.GTU.FTZ.AND P0, PT, |R0|, +INF , PT ;  /* 0x7f8000000000780b */ /* 0x000fda0003f1c200 */
[----:B------:R-:W-:Y:S01]  /*15a0*/  @P0 FADD.FTZ R2, R0, 1 ;  /* 0x3f80000000020421 */ /* 0x000fe20000010000 */
[----:B------:R-:W-:Y:S06]  /*15b0*/  @P0 BRA `(.L_x_29) ;  /* 0x0000000000280947 */ /* 0x000fec0003800000 */
[----:B------:R-:W-:-:S13]  /*15c0*/  FSETP.NEU.FTZ.AND P0, PT, |R0|, +INF , PT ;  /* 0x7f8000000000780b */ /* 0x000fda0003f1d200 */
[----:B------:R-:W-:-:S04]  /*15d0*/  @P0 FFMA R3, R0, 1.84467440737095516160e+19, RZ ;  /* 0x5f80000000030823 */ /* 0x000fc800000000ff */
[----:B------:R-:W0:Y:S02]  /*15e0*/  @P0 MUFU.RSQ R2, R3 ;  /* 0x0000000300020308 */ /* 0x000e240000001400 */
[----:B0-----:R-:W-:Y:S01]  /*15f0*/  @P0 FMUL.FTZ R6, R3, R2 ;  /* 0x0000000203060220 */ /* 0x001fe20000410000 */
[----:B------:R-:W-:Y:S01]  /*1600*/  @P0 FMUL.FTZ R7, R2, 0.5 ;  /* 0x3f00000002070820 */ /* 0x000fe20000410000 */
[----:B------:R-:W-:Y:S02]  /*1610*/  @!P0 IMAD.MOV.U32 R2, RZ, RZ, R0 ;  /* 0x000000ffff028224 */ /* 0x000fe400078e0000 */
[----:B------:R-:W-:-:S04]  /*1620*/  @P0 FADD.FTZ R5, -R6, -RZ ;  /* 0x800000ff06050221 */ /* 0x000fc80000010100 */
[----:B------:R-:W-:-:S04]  /*1630*/  @P0 FFMA R5, R6, R5, R3 ;  /* 0x0000000506050223 */ /* 0x000fc80000000003 */
[----:B------:R-:W-:-:S04]  /*1640*/  @P0 FFMA R5, R5, R7, R6 ;  /* 0x0000000705050223 */ /* 0x000fc80000000006 */
[----:B------:R-:W-:-:S07]  /*1650*/  @P0 FMUL.FTZ R2, R5, 2.3283064365386962891e-10 ;  /* 0x2f80000005020820 */ /* 0x000fce0000410000 */
.L_x_29:
[----:B------:R-:W-:Y:S01]  /*1660*/  MOV R0, R2 ;  /* 0x0000000200007202 */ /* 0x000fe20000000f00 */
[----:B------:R-:W-:Y:S01]  /*1670*/  IMAD.MOV.U32 R3, RZ, RZ, 0x0 ;  /* 0x00000000ff037424 */ /* 0x000fe200078e00ff */
[----:B------:R-:W-:-:S04]  /*1680*/  MOV R2, R8 ;  /* 0x0000000800027202 */ /* 0x000fc80000000f00 */
[----:B------:R-:W-:Y:S05]  /*1690*/  RET.REL.NODEC R2 `(_Z27compute_means_and_normalizeiiiiPKfPfS1_) ;  /* 0xffffffe802587950 */ /* 0x000fea0003c3ffff */
        .weak           $__internal_2_$__cuda_sm3x_div_rn_noftz_f32_slowpath
        .type           $__internal_2_$__cuda_sm3x_div_rn_noftz_f32_slowpath,@function
        .size           $__internal_2_$__cuda_sm3x_div_rn_noftz_f32_slowpath,(.L_x_44 - $__internal_2_$__cuda_sm3x_div_rn_noftz_f32_slowpath)
$__internal_2_$__cuda_sm3x_div_rn_noftz_f32_slowpath:
[----:B------:R-:W-:Y:S01]  /*16a0*/  SHF.R.U32.HI R5, RZ, 0x17, R6 ;  /* 0x00000017ff057819 */ /* 0x000fe20000011606 */
[----:B------:R-:W-:Y:S01]  /*16b0*/  BSSY.RECONVERGENT B1, `(.L_x_30) ;  /* 0x0000063000017945 */ /* 0x000fe20003800200 */
[----:B------:R-:W-:Y:S02]  /*16c0*/  SHF.R.U32.HI R0, RZ, 0x17, R3 ;  /* 0x00000017ff007819 */ /* 0x000fe40000011603 */
[----:B------:R-:W-:Y:S02]  /*16d0*/  LOP3.LUT R5, R5, 0xff, RZ, 0xc0, !PT ;  /* 0x000000ff05057812 */ /* 0x000fe400078ec0ff */
[----:B------:R-:W-:Y:S02]  /*16e0*/  LOP3.LUT R10, R0, 0xff, RZ, 0xc0, !PT ;  /* 0x000000ff000a7812 */ /* 0x000fe400078ec0ff */
[----:B------:R-:W-:Y:S02]  /*16f0*/  IADD3 R8, PT, PT, R5, -0x1, RZ ;  /* 0xffffffff05087810 */ /* 0x000fe40007ffe0ff */
[----:B------:R-:W-:-:S02]  /*1700*/  IADD3 R9, PT, PT, R10, -0x1, RZ ;  /* 0xffffffff0a097810 */ /* 0x000fc40007ffe0ff */
[----:B------:R-:W-:-:S04]  /*1710*/  ISETP.GT.U32.AND P0, PT, R8, 0xfd, PT ;  /* 0x000000fd0800780c */ /* 0x000fc80003f04070 */
[----:B------:R-:W-:-:S13]  /*1720*/  ISETP.GT.U32.OR P0, PT, R9, 0xfd, P0 ;  /* 0x000000fd0900780c */ /* 0x000fda0000704470 */
[----:B------:R-:W-:Y:S01]  /*1730*/  @!P0 IMAD.MOV.U32 R7, RZ, RZ, RZ ;  /* 0x000000ffff078224 */ /* 0x000fe200078e00ff */
[----:B------:R-:W-:Y:S06]  /*1740*/  @!P0 BRA `(.L_x_31) ;  /* 0x0000000000608947 */ /* 0x000fec0003800000 */
[----:B------:R-:W-:Y:S02]  /*1750*/  FSETP.GTU.FTZ.AND P0, PT, |R3|, +INF , PT ;  /* 0x7f8000000300780b */ /* 0x000fe40003f1c200 */
[----:B------:R-:W-:Y:S02]  /*1760*/  FSETP.GTU.FTZ.AND P1, PT, |R6|, +INF , PT ;  /* 0x7f8000000600780b */ /* 0x000fe40003f3c200 */
[----:B------:R-:W-:Y:S02]  /*1770*/  MOV R0, R6 ;  /* 0x0000000600007202 */ /* 0x000fe40000000f00 */
[----:B------:R-:W-:-:S13]  /*1780*/  PLOP3.LUT P0, PT, P0, P1, PT, 0xf8, 0x8f ;  /* 0x00000000008f781c */ /* 0x000fda0000703f70 */
[----:B------:R-:W-:Y:S05]  /*1790*/  @P0 BRA `(.L_x_32) ;  /* 0x00000004004c0947 */ /* 0x000fea0003800000 */
[----:B------:R-:W-:-:S13]  /*17a0*/  LOP3.LUT P0, RZ, R6, 0x7fffffff, R3, 0xc8, !PT ;  /* 0x7fffffff06ff7812 */ /* 0x000fda000780c803 */
[----:B------:R-:W-:Y:S05]  /*17b0*/  @!P0 BRA `(.L_x_33) ;  /* 0x00000004003c8947 */ /* 0x000fea0003800000 */
[C---:B------:R-:W-:Y:S02]  /*17c0*/  FSETP.NEU.FTZ.AND P2, PT, |R3|.reuse, +INF , PT ;  /* 0x7f8000000300780b */ /* 0x040fe40003f5d200 */
[----:B------:R-:W-:Y:S02]  /*17d0*/  FSETP.NEU.FTZ.AND P1, PT, |R0|, +INF , PT ;  /* 0x7f8000000000780b */ /* 0x000fe40003f3d200 */
[----:B------:R-:W-:-:S11]  /*17e0*/  FSETP.NEU.FTZ.AND P0, PT, |R3|, +INF , PT ;  /* 0x7f8000000300780b */ /* 0x000fd60003f1d200 */
[----:B------:R-:W-:Y:S05]  /*17f0*/  @!P1 BRA !P2, `(.L_x_33) ;  /* 0x00000004002c9947 */ /* 0x000fea0005000000 */
[----:B------:R-:W-:-:S04]  /*1800*/  LOP3.LUT P2, RZ, R3, 0x7fffffff, RZ, 0xc0, !PT ;  /* 0x7fffffff03ff7812 */ /* 0x000fc8000784c0ff */
[----:B------:R-:W-:-:S13]  /*1810*/  PLOP3.LUT P1, PT, P1, P2, PT, 0x2f, 0xf2 ;  /* 0x0000000000f2781c */ /* 0x000fda0000f24577 */
[----:B------:R-:W-:Y:S05]  /*1820*/  @P1 BRA `(.L_x_34) ;  /* 0x0000000400181947 */ /* 0x000fea0003800000 */
[----:B------:R-:W-:-:S04]  /*1830*/  LOP3.LUT P1, RZ, R6, 0x7fffffff, RZ, 0xc0, !PT ;  /* 0x7fffffff06ff7812 */ /* 0x000fc8000782c0ff */
[----:B------:R-:W-:-:S13]  /*1840*/  PLOP3.LUT P0, PT, P0, P1, PT, 0x2f, 0xf2 ;  /* 0x0000000000f2781c */ /* 0x000fda0000702577 */
[----:B------:R-:W-:Y:S05]  /*1850*/  @P0 BRA `(.L_x_35) ;  /* 0x0000000400000947 */ /* 0x000fea0003800000 */
[----:B------:R-:W-:Y:S02]  /*1860*/  ISETP.GE.AND P0, PT, R9, RZ, PT ;  /* 0x000000ff0900720c */ /* 0x000fe40003f06270 */
[----:B------:R-:W-:-:S11]  /*1870*/  ISETP.GE.AND P1, PT, R8, RZ, PT ;  /* 0x000000ff0800720c */ /* 0x000fd60003f26270 */
[----:B------:R-:W-:Y:S01]  /*1880*/  @P0 MOV R7, RZ ;  /* 0x000000ff00070202 */ /* 0x000fe20000000f00 */
[----:B------:R-:W-:Y:S02]  /*1890*/  @!P0 IMAD.MOV.U32 R7, RZ, RZ, -0x40 ;  /* 0xffffffc0ff078424 */ /* 0x000fe400078e00ff */
[----:B------:R-:W-:Y:S01]  /*18a0*/  @!P0 FFMA R3, R3, 1.84467440737095516160e+19, RZ ;  /* 0x5f80000003038823 */ /* 0x000fe200000000ff */
[----:B------:R-:W-:Y:S02]  /*18b0*/  @!P1 FFMA R6, R0, 1.84467440737095516160e+19, RZ ;  /* 0x5f80000000069823 */ /* 0x000fe400000000ff */
[----:B------:R-:W-:-:S07]  /*18c0*/  @!P1 IADD3 R7, PT, PT, R7, 0x40, RZ ;  /* 0x0000004007079810 */ /* 0x000fce0007ffe0ff */
.L_x_31:
[----:B------:R-:W-:Y:S01]  /*18d0*/  LEA R9, R5, 0xc0800000, 0x17 ;  /* 0xc080000005097811 */ /* 0x000fe200078eb8ff */
[----:B------:R-:W-:Y:S03]  /*18e0*/  BSSY.RECONVERGENT B2, `(.L_x_36) ;  /* 0x0000036000027945 */ /* 0x000fe60003800200 */
[----:B------:R-:W-:Y:S02]  /*18f0*/  IADD3 R9, PT, PT, -R9, R6, RZ ;  /* 0x0000000609097210 */ /* 0x000fe40007ffe1ff */
[----:B------:R-:W-:Y:S02]  /*1900*/  IADD3 R6, PT, PT, R10, -0x7f, RZ ;  /* 0xffffff810a067810 */ /* 0x000fe40007ffe0ff */
[----:B------:R-:W0:Y:S01]  /*1910*/  MUFU.RCP R8, R9 ;  /* 0x0000000900087308 */ /* 0x000e220000001000 */
[----:B------:R-:W-:Y:S02]  /*1920*/  FADD.FTZ R11, -R9, -RZ ;  /* 0x800000ff090b7221 */ /* 0x000fe40000010100 */
[C---:B------:R-:W-:Y:S01]  /*1930*/  IMAD R0, R6.reuse, -0x800000, R3 ;  /* 0xff80000006007824 */ /* 0x040fe200078e0203 */
[----:B------:R-:W-:-:S05]  /*1940*/  IADD3 R6, PT, PT, R6, 0x7f, -R5 ;  /* 0x0000007f06067810 */ /* 0x000fca0007ffe805 */
[----:B------:R-:W-:Y:S02]  /*1950*/  IMAD.IADD R6, R6, 0x1, R7 ;  /* 0x0000000106067824 */ /* 0x000fe400078e0207 */
[----:B0-----:R-:W-:-:S04]  /*1960*/  FFMA R13, R8, R11, 1 ;  /* 0x3f800000080d7423 */ /* 0x001fc8000000000b */
[----:B------:R-:W-:-:S04]  /*1970*/  FFMA R10, R8, R13, R8 ;  /* 0x0000000d080a7223 */ /* 0x000fc80000000008 */
[----:B------:R-:W-:-:S04]  /*1980*/  FFMA R3, R0, R10, RZ ;  /* 0x0000000a00037223 */ /* 0x000fc800000000ff */
[----:B------:R-:W-:-:S04]  /*1990*/  FFMA R8, R11, R3, R0 ;  /* 0x000000030b087223 */ /* 0x000fc80000000000 */
[----:B------:R-:W-:-:S04]  /*19a0*/  FFMA R13, R10, R8, R3 ;  /* 0x000000080a0d7223 */ /* 0x000fc80000000003 */
[----:B------:R-:W-:-:S04]  /*19b0*/  FFMA R8, R11, R13, R0 ;  /* 0x0000000d0b087223 */ /* 0x000fc80000000000 */
[----:B------:R-:W-:-:S05]  /*19c0*/  FFMA R0, R10, R8, R13 ;  /* 0x000000080a007223 */ /* 0x000fca000000000d */
[----:B------:R-:W-:-:S04]  /*19d0*/  SHF.R.U32.HI R3, RZ, 0x17, R0 ;  /* 0x00000017ff037819 */ /* 0x000fc80000011600 */
[----:B------:R-:W-:-:S04]  /*19e0*/  LOP3.LUT R3, R3, 0xff, RZ, 0xc0, !PT ;  /* 0x000000ff03037812 */ /* 0x000fc800078ec0ff */
[----:B------:R-:W-:-:S04]  /*19f0*/  IADD3 R7, PT, PT, R3, R6, RZ ;  /* 0x0000000603077210 */ /* 0x000fc80007ffe0ff */
[----:B------:R-:W-:-:S04]  /*1a00*/  IADD3 R3, PT, PT, R7, -0x1, RZ ;  /* 0xffffffff07037810 */ /* 0x000fc80007ffe0ff */
[----:B------:R-:W-:-:S13]  /*1a10*/  ISETP.GE.U32.AND P0, PT, R3, 0xfe, PT ;  /* 0x000000fe0300780c */ /* 0x000fda0003f06070 */
[----:B------:R-:W-:Y:S05]  /*1a20*/  @!P0 BRA `(.L_x_37) ;  /* 0x0000000000808947 */ /* 0x000fea0003800000 */
[----:B------:R-:W-:-:S13]  /*1a30*/  ISETP.GT.AND P0, PT, R7, 0xfe, PT ;  /* 0x000000fe0700780c */ /* 0x000fda0003f04270 */
[----:B------:R-:W-:Y:S05]  /*1a40*/  @P0 BRA `(.L_x_38) ;  /* 0x00000000006c0947 */ /* 0x000fea0003800000 */
[----:B------:R-:W-:-:S13]  /*1a50*/  ISETP.GE.AND P0, PT, R7, 0x1, PT ;  /* 0x000000010700780c */ /* 0x000fda0003f06270 */
[----:B------:R-:W-:Y:S05]  /*1a60*/  @P0 BRA `(.L_x_39) ;  /* 0x0000000000740947 */ /* 0x000fea0003800000 */
[----:B------:R-:W-:Y:S02]  /*1a70*/  ISETP.GE.AND P0, PT, R7, -0x18, PT ;  /* 0xffffffe80700780c */ /* 0x000fe40003f06270 */
[----:B------:R-:W-:-:S11]  /*1a80*/  LOP3.LUT R0, R0, 0x80000000, RZ, 0xc0, !PT ;  /* 0x8000000000007812 */ /* 0x000fd600078ec0ff */
[----:B------:R-:W-:Y:S05]  /*1a90*/  @!P0 BRA `(.L_x_39) ;  /* 0x0000000000688947 */ /* 0x000fea0003800000 */
[CCC-:B------:R-:W-:Y:S01]  /*1aa0*/  FFMA.RZ R3, R10.reuse, R8.reuse, R13.reuse ;  /* 0x000000080a037223 */ /* 0x1c0fe2000000c00d */
[CCC-:B------:R-:W-:Y:S01]  /*1ab0*/  FFMA.RM R6, R10.reuse, R8.reuse, R13.reuse ;  /* 0x000000080a067223 */ /* 0x1c0fe2000000400d */
[C---:B------:R-:W-:Y:S02]  /*1ac0*/  ISETP.NE.AND P2, PT, R7.reuse, RZ, PT ;  /* 0x000000ff0700720c */ /* 0x040fe40003f45270 */
[----:B------:R-:W-:Y:S02]  /*1ad0*/  ISETP.NE.AND P1, PT, R7, RZ, PT ;  /* 0x000000ff0700720c */ /* 0x000fe40003f25270 */
[----:B------:R-:W-:Y:S01]  /*1ae0*/  LOP3.LUT R5, R3, 0x7fffff, RZ, 0xc0, !PT ;  /* 0x007fffff03057812 */ /* 0x000fe200078ec0ff */
[----:B------:R-:W-:Y:S01]  /*1af0*/  FFMA.RP R3, R10, R8, R13 ;  /* 0x000000080a037223 */ /* 0x000fe2000000800d */
[----:B------:R-:W-:Y:S01]  /*1b00*/  IADD3 R8, PT, PT, R7, 0x20, RZ ;  /* 0x0000002007087810 */ /* 0x000fe20007ffe0ff */
[----:B------:R-:W-:Y:S01]  /*1b10*/  IMAD.MOV R7, RZ, RZ, -R7 ;  /* 0x000000ffff077224 */ /* 0x000fe200078e0a07 */
[----:B------:R-:W-:-:S02]  /*1b20*/  LOP3.LUT R5, R5, 0x800000, RZ, 0xfc, !PT ;  /* 0x0080000005057812 */ /* 0x000fc400078efcff */
[----:B------:R-:W-:Y:S02]  /*1b30*/  FSETP.NEU.FTZ.AND P0, PT, R3, R6, PT ;  /* 0x000000060300720b */ /* 0x000fe40003f1d000 */
[----:B------:R-:W-:Y:S02]  /*1b40*/  SHF.L.U32 R8, R5, R8, RZ ;  /* 0x0000000805087219 */ /* 0x000fe400000006ff */
[----:B------:R-:W-:Y:S02]  /*1b50*/  SEL R6, R7, RZ, P2 ;  /* 0x000000ff07067207 */ /* 0x000fe40001000000 */
[----:B------:R-:W-:Y:S02]  /*1b60*/  ISETP.NE.AND P1, PT, R8, RZ, P1 ;  /* 0x000000ff0800720c */ /* 0x000fe40000f25270 */
[----:B------:R-:W-:Y:S02]  /*1b70*/  SHF.R.U32.HI R6, RZ, R6, R5 ;  /* 0x00000006ff067219 */ /* 0x000fe40000011605 */
[----:B------:R-:W-:-:S02]  /*1b80*/  PLOP3.LUT P0, PT, P0, P1, PT, 0xf8, 0x8f ;  /* 0x00000000008f781c */ /* 0x000fc40000703f70 */
[----:B------:R-:W-:Y:S02]  /*1b90*/  SHF.R.U32.HI R8, RZ, 0x1, R6 ;  /* 0x00000001ff087819 */ /* 0x000fe40000011606 */
[----:B------:R-:W-:-:S04]  /*1ba0*/  SEL R3, RZ, 0x1, !P0 ;  /* 0x00000001ff037807 */ /* 0x000fc80004000000 */
[----:B------:R-:W-:-:S04]  /*1bb0*/  LOP3.LUT R3, R3, 0x1, R8, 0xf8, !PT ;  /* 0x0000000103037812 */ /* 0x000fc800078ef808 */
[----:B------:R-:W-:-:S04]  /*1bc0*/  LOP3.LUT R3, R3, R6, RZ, 0xc0, !PT ;  /* 0x0000000603037212 */ /* 0x000fc800078ec0ff */
[----:B------:R-:W-:-:S04]  /*1bd0*/  IADD3 R3, PT, PT, R8, R3, RZ ;  /* 0x0000000308037210 */ /* 0x000fc80007ffe0ff */
[----:B------:R-:W-:Y:S01]  /*1be0*/  LOP3.LUT R0, R3, R0, RZ, 0xfc, !PT ;  /* 0x0000000003007212 */ /* 0x000fe200078efcff */
[----:B------:R-:W-:Y:S06]  /*1bf0*/  BRA `(.L_x_39) ;  /* 0x0000000000107947 */ /* 0x000fec0003800000 */
.L_x_38:
[----:B------:R-:W-:-:S04]  /*1c00*/  LOP3.LUT R0, R0, 0x80000000, RZ, 0xc0, !PT ;  /* 0x8000000000007812 */ /* 0x000fc800078ec0ff */
[----:B------:R-:W-:Y:S01]  /*1c10*/  LOP3.LUT R0, R0, 0x7f800000, RZ, 0xfc, !PT ;  /* 0x7f80000000007812 */ /* 0x000fe200078efcff */
[----:B------:R-:W-:Y:S06]  /*1c20*/  BRA `(.L_x_39) ;  /* 0x0000000000047947 */ /* 0x000fec0003800000 */
.L_x_37:
[----:B------:R-:W-:-:S07]  /*1c30*/  LEA R0, R6, R0, 0x17 ;  /* 0x0000000006007211 */ /* 0x000fce00078eb8ff */
.L_x_39:
[----:B------:R-:W-:Y:S05]  /*1c40*/  BSYNC.RECONVERGENT B2 ;  /* 0x0000000000027941 */ /* 0x000fea0003800200 */
.L_x_36:
[----:B------:R-:W-:Y:S05]  /*1c50*/  BRA `(.L_x_40) ;  /* 0x0000000000207947 */ /* 0x000fea0003800000 */
.L_x_35:
[----:B------:R-:W-:-:S04]  /*1c60*/  LOP3.LUT R0, R6, 0x80000000, R3, 0x48, !PT ;  /* 0x8000000006007812 */ /* 0x000fc800078e4803 */
[----:B------:R-:W-:Y:S01]  /*1c70*/  LOP3.LUT R0, R0, 0x7f800000, RZ, 0xfc, !PT ;  /* 0x7f80000000007812 */ /* 0x000fe200078efcff */
[----:B------:R-:W-:Y:S06]  /*1c80*/  BRA `(.L_x_40) ;  /* 0x0000000000147947 */ /* 0x000fec0003800000 */
.L_x_34:
[----:B------:R-:W-:Y:S01]  /*1c90*/  LOP3.LUT R0, R6, 0x80000000, R3, 0x48, !PT ;  /* 0x8000000006007812 */ /* 0x000fe200078e4803 */
[----:B------:R-:W-:Y:S06]  /*1ca0*/  BRA `(.L_x_40) ;  /* 0x00000000000c7947 */ /* 0x000fec0003800000 */
.L_x_33:
[----:B------:R-:W0:Y:S01]  /*1cb0*/  MUFU.RSQ R0, -QNAN ;  /* 0xffc0000000007908 */ /* 0x000e220000001400 */
[----:B------:R-:W-:Y:S05]  /*1cc0*/  BRA `(.L_x_40) ;  /* 0x0000000000047947 */ /* 0x000fea0003800000 */
.L_x_32:
[----:B------:R-:W-:-:S07]  /*1cd0*/  FADD.FTZ R0, R3, R0 ;  /* 0x0000000003007221 */ /* 0x000fce0000010000 */
.L_x_40:
[----:B------:R-:W-:Y:S05]  /*1ce0*/  BSYNC.RECONVERGENT B1 ;  /* 0x0000000000017941 */ /* 0x000fea0003800200 */
.L_x_30:
[----:B------:R-:W-:-:S04]  /*1cf0*/  HFMA2 R3, -RZ, RZ, 0, 0 ;  /* 0x00000000ff037431 */ /* 0x000fc800000001ff */
[----:B0-----:R-:W-:Y:S05]  /*1d00*/  RET.REL.NODEC R2 `(_Z27compute_means_and_normalizeiiiiPKfPfS1_) ;  /* 0xffffffe002bc7950 */ /* 0x001fea0003c3ffff */
.L_x_41:
        /* <DEDUP_REMOVED lines=15> */
.L_x_44:


//--------------------- .nv.shared.reserved.0     --------------------------
	.section	.nv.shared.reserved.0,"aw",@nobits
	.weak		__nv_reservedSMEM_offset_0_alias
	.size		__nv_reservedSMEM_offset_0_alias, 0, 64
	.other		__nv_reservedSMEM_offset_0_alias,@"STO_CUDA_RESERVED_SHARED STV_DEFAULT"
__nv_reservedSMEM_offset_0_alias:
	.zero		0
	.zero		64


//--------------------- .nv.constant0._Z12compute_sumsiiiiiiPKfS0_Pf --------------------------
	.section	.nv.constant0._Z12compute_sumsiiiiiiPKfS0_Pf,"a",@progbits
	.sectionflags	@""
	.align	4
.nv.constant0._Z12compute_sumsiiiiiiPKfS0_Pf:
	.zero		944


//--------------------- .nv.constant0._Z20compute_correlationsiiiiiiPKfPf --------------------------
	.section	.nv.constant0._Z20compute_correlationsiiiiiiPKfPf,"a",@progbits
	.sectionflags	@""
	.align	4
.nv.constant0._Z20compute_correlationsiiiiiiPKfPf:
	.zero		936


//--------------------- .nv.constant0._Z27compute_means_and_normalizeiiiiPKfPfS1_ --------------------------
	.section	.nv.constant0._Z27compute_means_and_normalizeiiiiPKfPfS1_,"a",@progbits
	.sectionflags	@""
	.align	4
.nv.constant0._Z27compute_means_and_normalizeiiiiPKfPfS1_:
	.zero		936


//--------------------- SYMBOLS --------------------------

	.type		.nv.reservedSmem.offset0,@object
	.size		.nv.reservedSmem.offset0,0x4
